// auto-generated by cutlass_sweep.epilogue — config: {"arch": "sm_90", "cluster_m": 2, "cluster_n": 1, "dtype": "e4m3", "fusion": "bias_relu", "tile_k": 64, "tile_m": 128, "tile_n": 64}
#include "cutlass/cutlass.h"
#include "cutlass/gemm/collective/collective_builder.hpp"
#include "cutlass/gemm/device/gemm_universal_adapter.h"
#include "cutlass/gemm/kernel/gemm_universal.hpp"
#include "cutlass/epilogue/collective/collective_builder.hpp"
#include "cutlass/epilogue/fusion/operations.hpp"
#include "cutlass/epilogue/thread/activation.h"

using Elem = cutlass::float_e4m3_t;
using Acc  = float;
using TileShape    = cute::Shape<cute::_128, cute::_64, cute::_64>;
using ClusterShape = cute::Shape<cute::_2, cute::_1, cute::_1>;
using FusionOp     = cutlass::epilogue::fusion::LinCombPerRowBiasEltAct<cutlass::epilogue::thread::ReLU, Elem, Acc>;

using CollectiveEpilogue = typename cutlass::epilogue::collective::CollectiveBuilder<
    cutlass::arch::Sm90, cutlass::arch::OpClassTensorOp,
    TileShape, ClusterShape,
    cutlass::epilogue::collective::EpilogueTileAuto,
    Acc, Acc,
    Elem, cutlass::layout::RowMajor, 128 / cutlass::sizeof_bits<Elem>::value,
    Elem, cutlass::layout::RowMajor, 128 / cutlass::sizeof_bits<Elem>::value,
    cutlass::epilogue::TmaWarpSpecializedCooperative,
    FusionOp
  >::CollectiveOp;

using CollectiveMainloop = typename cutlass::gemm::collective::CollectiveBuilder<
    cutlass::arch::Sm90, cutlass::arch::OpClassTensorOp,
    Elem, cutlass::layout::RowMajor, 128 / cutlass::sizeof_bits<Elem>::value,
    Elem, cutlass::layout::ColumnMajor, 128 / cutlass::sizeof_bits<Elem>::value,
    Acc,
    TileShape, ClusterShape,
    cutlass::gemm::collective::StageCountAutoCarveout<
        static_cast<int>(sizeof(typename CollectiveEpilogue::SharedStorage))>,
    cutlass::gemm::KernelTmaWarpSpecializedCooperative
  >::CollectiveOp;

using GemmKernel = cutlass::gemm::kernel::GemmUniversal<
    cute::Shape<int,int,int,int>, CollectiveMainloop, CollectiveEpilogue>;
using Gemm = cutlass::gemm::device::GemmUniversalAdapter<GemmKernel>;

auto* _anchor = &cutlass::device_kernel<GemmKernel>;


// ===== COMPILED SASS (sm_90a) =====

	.target	sm_90a

	.elftype	@"ET_EXEC"


//--------------------- .note.nv.tkinfo           --------------------------
	.section	.note.nv.tkinfo,"",@"SHT_NOTE"
	.sectionflags	@"SHF_NOTE_NV_TKINFO"
	.tkinfo
        /*0018*/ 	.word	0x00000002
        /*0030*/ 	.string	""
        /*0030*/ 	.string	"ptxas"
        /*0030*/ 	.string	"Cuda compilation tools, release 13.0, V13.0.88"
        /*0030*/ 	.string	"Build cuda_13.0.r13.0/compiler.36424714_0"
        /*0030*/ 	.string	"-arch sm_90a -m 64 "



//--------------------- .note.nv.cuinfo           --------------------------
	.section	.note.nv.cuinfo,"",@"SHT_NOTE"
	.sectionflags	@"SHF_NOTE_NV_CUINFO"
        /*0018*/ 	.short	0x0002
        /*001a*/ 	.short	0x005a
        /*001c*/ 	.short	0x0082
	.zero		2


//--------------------- .nv.info                  --------------------------
	.section	.nv.info,"",@"SHT_CUDA_INFO"
	.align	4


	//----- nvinfo : EIATTR_REGCOUNT
	.align		4
        /*0000*/ 	.byte	0x04, 0x2f
        /*0002*/ 	.short	(.L_15 - .L_14)
	.align		4
.L_14:
        /*0004*/ 	.word	index@(_ZN7cutlass13device_kernelINS_4gemm6kernel13GemmUniversalIN4cute5tupleIJiiiiEEENS1_10collective13CollectiveMmaINS1_37MainloopSm90TmaGmmaWarpSpecializedFP8ILi17ENS5_IJNS4_1CILi2EEENSA_ILi1EEESC_EEENS1_35KernelTmaWarpSpecializedCooperativeEEENS5_IJNSA_ILi128EEENSA_ILi64EEESH_EEENS_12float_e4m3_tENS5_IJlSC_lEEESJ_SK_NS4_8TiledMMAINS4_8MMA_AtomIJNS4_4SM904GMMA30MMA_64x64x32_F32E4M3E4M3_SS_TNILNSO_7ScaleInE1ELSQ_1EEEEEENS4_6LayoutISD_NS5_IJSC_NSA_ILi0EEESU_EEEEENS5_IJNS4_10UnderscoreESX_SX_EEEEENS4_13SM90_TMA_LOADENS4_14ComposedLayoutINS4_7SwizzleILi2ELi4ELi3EEENS4_18smem_ptr_flag_bitsILi8EEENST_INS5_IJNSA_ILi8EEESH_EEENS5_IJSH_SC_EEEEEEEvNS4_8identityENS4_23SM90_TMA_LOAD_MULTICASTES1A_vS1B_EENS_8epilogue10collective18CollectiveEpilogueINS1E_22Sm90TmaWarpSpecializedILi2ELi2ELi16ELb0ELb0EEEJSI_NS5_IJSG_NSA_ILi32EEEEEESJ_SK_SJ_SK_NS1E_6fusion15FusionCallbacksIS1I_NS1L_23LinCombPerRowBiasEltActINS1E_6thread4ReLuESJ_fSJ_SJ_fLi16ELNS_15FloatRoundStyleE2EEESI_S1K_JEEES10_NS11_INS12_ILi1ELi4ELi3EEES15_NST_INS5_IJS16_S1J_EEENS5_IJS1J_SC_EEEEEEENS4_39AutoVectorizingCopyWithAssumedAlignmentILi128EEENS4_14SM90_TMA_STOREES1X_S1Z_NS4_9Copy_AtomIJNS4_17SM90_U32x4_STSM_NENS_6half_tEEEEvEEEvvEEEEvNT_6ParamsE)
        /*0008*/ 	.word	0x000000a8


	//----- nvinfo : EIATTR_FRAME_SIZE
	.align		4
.L_15:
        /*000c*/ 	.byte	0x04, 0x11
        /*000e*/ 	.short	(.L_17 - .L_16)
	.align		4
.L_16:
        /*0010*/ 	.word	index@(_ZN7cutlass13device_kernelINS_4gemm6kernel13GemmUniversalIN4cute5tupleIJiiiiEEENS1_10collective13CollectiveMmaINS1_37MainloopSm90TmaGmmaWarpSpecializedFP8ILi17ENS5_IJNS4_1CILi2EEENSA_ILi1EEESC_EEENS1_35KernelTmaWarpSpecializedCooperativeEEENS5_IJNSA_ILi128EEENSA_ILi64EEESH_EEENS_12float_e4m3_tENS5_IJlSC_lEEESJ_SK_NS4_8TiledMMAINS4_8MMA_AtomIJNS4_4SM904GMMA30MMA_64x64x32_F32E4M3E4M3_SS_TNILNSO_7ScaleInE1ELSQ_1EEEEEENS4_6LayoutISD_NS5_IJSC_NSA_ILi0EEESU_EEEEENS5_IJNS4_10UnderscoreESX_SX_EEEEENS4_13SM90_TMA_LOADENS4_14ComposedLayoutINS4_7SwizzleILi2ELi4ELi3EEENS4_18smem_ptr_flag_bitsILi8EEENST_INS5_IJNSA_ILi8EEESH_EEENS5_IJSH_SC_EEEEEEEvNS4_8identityENS4_23SM90_TMA_LOAD_MULTICASTES1A_vS1B_EENS_8epilogue10collective18CollectiveEpilogueINS1E_22Sm90TmaWarpSpecializedILi2ELi2ELi16ELb0ELb0EEEJSI_NS5_IJSG_NSA_ILi32EEEEEESJ_SK_SJ_SK_NS1E_6fusion15FusionCallbacksIS1I_NS1L_23LinCombPerRowBiasEltActINS1E_6thread4ReLuESJ_fSJ_SJ_fLi16ELNS_15FloatRoundStyleE2EEESI_S1K_JEEES10_NS11_INS12_ILi1ELi4ELi3EEES15_NST_INS5_IJS16_S1J_EEENS5_IJS1J_SC_EEEEEEENS4_39AutoVectorizingCopyWithAssumedAlignmentILi128EEENS4_14SM90_TMA_STOREES1X_S1Z_NS4_9Copy_AtomIJNS4_17SM90_U32x4_STSM_NENS_6half_tEEEEvEEEvvEEEEvNT_6ParamsE)
        /*0014*/ 	.word	0x00000000


	//----- nvinfo : EIATTR_MIN_STACK_SIZE
	.align		4
.L_17:
        /*0018*/ 	.byte	0x04, 0x12
        /*001a*/ 	.short	(.L_19 - .L_18)
	.align		4
.L_18:
        /*001c*/ 	.word	index@(_ZN7cutlass13device_kernelINS_4gemm6kernel13GemmUniversalIN4cute5tupleIJiiiiEEENS1_10collective13CollectiveMmaINS1_37MainloopSm90TmaGmmaWarpSpecializedFP8ILi17ENS5_IJNS4_1CILi2EEENSA_ILi1EEESC_EEENS1_35KernelTmaWarpSpecializedCooperativeEEENS5_IJNSA_ILi128EEENSA_ILi64EEESH_EEENS_12float_e4m3_tENS5_IJlSC_lEEESJ_SK_NS4_8TiledMMAINS4_8MMA_AtomIJNS4_4SM904GMMA30MMA_64x64x32_F32E4M3E4M3_SS_TNILNSO_7ScaleInE1ELSQ_1EEEEEENS4_6LayoutISD_NS5_IJSC_NSA_ILi0EEESU_EEEEENS5_IJNS4_10UnderscoreESX_SX_EEEEENS4_13SM90_TMA_LOADENS4_14ComposedLayoutINS4_7SwizzleILi2ELi4ELi3EEENS4_18smem_ptr_flag_bitsILi8EEENST_INS5_IJNSA_ILi8EEESH_EEENS5_IJSH_SC_EEEEEEEvNS4_8identityENS4_23SM90_TMA_LOAD_MULTICASTES1A_vS1B_EENS_8epilogue10collective18CollectiveEpilogueINS1E_22Sm90TmaWarpSpecializedILi2ELi2ELi16ELb0ELb0EEEJSI_NS5_IJSG_NSA_ILi32EEEEEESJ_SK_SJ_SK_NS1E_6fusion15FusionCallbacksIS1I_NS1L_23LinCombPerRowBiasEltActINS1E_6thread4ReLuESJ_fSJ_SJ_fLi16ELNS_15FloatRoundStyleE2EEESI_S1K_JEEES10_NS11_INS12_ILi1ELi4ELi3EEES15_NST_INS5_IJS16_S1J_EEENS5_IJS1J_SC_EEEEEEENS4_39AutoVectorizingCopyWithAssumedAlignmentILi128EEENS4_14SM90_TMA_STOREES1X_S1Z_NS4_9Copy_AtomIJNS4_17SM90_U32x4_STSM_NENS_6half_tEEEEvEEEvvEEEEvNT_6ParamsE)
        /*0020*/ 	.word	0x00000000
.L_19:


//--------------------- .nv.compat                --------------------------
	.section	.nv.compat,"",@"SHT_CUDA_COMPAT_INFO"
	.align	4
        /*0000*/ 	.byte	0x02, 0x09, 0x01, 0x00, 0x02, 0x02, 0x04, 0x00, 0x02, 0x05, 0x05, 0x00, 0x03, 0x07, 0x01, 0x01
        /*0010*/ 	.byte	0x02, 0x03, 0x01, 0x00, 0x02, 0x06, 0x01, 0x00, 0x04, 0x0b, 0x08, 0x00, 0x00, 0x00, 0x00, 0x00
        /*0020*/ 	.byte	0x00, 0x00, 0x00, 0x00


//--------------------- .nv.info._ZN7cutlass13device_kernelINS_4gemm6kernel13GemmUniversalIN4cute5tupleIJiiiiEEENS1_10collective13CollectiveMmaINS1_37MainloopSm90TmaGmmaWarpSpecializedFP8ILi17ENS5_IJNS4_1CILi2EEENSA_ILi1EEESC_EEENS1_35KernelTmaWarpSpecializedCooperativeEEENS5_IJNSA_ILi128EEENSA_ILi64EEESH_EEENS_12float_e4m3_tENS5_IJlSC_lEEESJ_SK_NS4_8TiledMMAINS4_8MMA_AtomIJNS4_4SM904GMMA30MMA_64x64x32_F32E4M3E4M3_SS_TNILNSO_7ScaleInE1ELSQ_1EEEEEENS4_6LayoutISD_NS5_IJSC_NSA_ILi0EEESU_EEEEENS5_IJNS4_10UnderscoreESX_SX_EEEEENS4_13SM90_TMA_LOADENS4_14ComposedLayoutINS4_7SwizzleILi2ELi4ELi3EEENS4_18smem_ptr_flag_bitsILi8EEENST_INS5_IJNSA_ILi8EEESH_EEENS5_IJSH_SC_EEEEEEEvNS4_8identityENS4_23SM90_TMA_LOAD_MULTICASTES1A_vS1B_EENS_8epilogue10collective18CollectiveEpilogueINS1E_22Sm90TmaWarpSpecializedILi2ELi2ELi16ELb0ELb0EEEJSI_NS5_IJSG_NSA_ILi32EEEEEESJ_SK_SJ_SK_NS1E_6fusion15FusionCallbacksIS1I_NS1L_23LinCombPerRowBiasEltActINS1E_6thread4ReLuESJ_fSJ_SJ_fLi16ELNS_15FloatRoundStyleE2EEESI_S1K_JEEES10_NS11_INS12_ILi1ELi4ELi3EEES15_NST_INS5_IJS16_S1J_EEENS5_IJS1J_SC_EEEEEEENS4_39AutoVectorizingCopyWithAssumedAlignmentILi128EEENS4_14SM90_TMA_STOREES1X_S1Z_NS4_9Copy_AtomIJNS4_17SM90_U32x4_STSM_NENS_6half_tEEEEvEEEvvEEEEvNT_6ParamsE --------------------------
	.section	.nv.info._ZN7cutlass13device_kernelINS_4gemm6kernel13GemmUniversalIN4cute5tupleIJiiiiEEENS1_10collective13CollectiveMmaINS1_37MainloopSm90TmaGmmaWarpSpecializedFP8ILi17ENS5_IJNS4_1CILi2EEENSA_ILi1EEESC_EEENS1_35KernelTmaWarpSpecializedCooperativeEEENS5_IJNSA_ILi128EEENSA_ILi64EEESH_EEENS_12float_e4m3_tENS5_IJlSC_lEEESJ_SK_NS4_8TiledMMAINS4_8MMA_AtomIJNS4_4SM904GMMA30MMA_64x64x32_F32E4M3E4M3_SS_TNILNSO_7ScaleInE1ELSQ_1EEEEEENS4_6LayoutISD_NS5_IJSC_NSA_ILi0EEESU_EEEEENS5_IJNS4_10UnderscoreESX_SX_EEEEENS4_13SM90_TMA_LOADENS4_14ComposedLayoutINS4_7SwizzleILi2ELi4ELi3EEENS4_18smem_ptr_flag_bitsILi8EEENST_INS5_IJNSA_ILi8EEESH_EEENS5_IJSH_SC_EEEEEEEvNS4_8identityENS4_23SM90_TMA_LOAD_MULTICASTES1A_vS1B_EENS_8epilogue10collective18CollectiveEpilogueINS1E_22Sm90TmaWarpSpecializedILi2ELi2ELi16ELb0ELb0EEEJSI_NS5_IJSG_NSA_ILi32EEEEEESJ_SK_SJ_SK_NS1E_6fusion15FusionCallbacksIS1I_NS1L_23LinCombPerRowBiasEltActINS1E_6thread4ReLuESJ_fSJ_SJ_fLi16ELNS_15FloatRoundStyleE2EEESI_S1K_JEEES10_NS11_INS12_ILi1ELi4ELi3EEES15_NST_INS5_IJS16_S1J_EEENS5_IJS1J_SC_EEEEEEENS4_39AutoVectorizingCopyWithAssumedAlignmentILi128EEENS4_14SM90_TMA_STOREES1X_S1Z_NS4_9Copy_AtomIJNS4_17SM90_U32x4_STSM_NENS_6half_tEEEEvEEEvvEEEEvNT_6ParamsE,"",@"SHT_CUDA_INFO"
	.sectionflags	@""
	.align	4


	//----- nvinfo : EIATTR_CUDA_API_VERSION
	.align		4
        /*0000*/ 	.byte	0x04, 0x37
        /*0002*/ 	.short	(.L_21 - .L_20)
.L_20:
        /*0004*/ 	.word	0x00000082


	//----- nvinfo : EIATTR_KPARAM_INFO
	.align		4
.L_21:
        /*0008*/ 	.byte	0x04, 0x17
        /*000a*/ 	.short	(.L_23 - .L_22)
.L_22:
        /*000c*/ 	.word	0x00000000
        /*0010*/ 	.short	0x0000
        /*0012*/ 	.short	0x0070
        /*0014*/ 	.byte	0x00, 0xf0, 0x01, 0x1c


	//----- nvinfo : EIATTR_SPARSE_MMA_MASK
	.align		4
.L_23:
        /*0018*/ 	.byte	0x03, 0x50
        /*001a*/ 	.short	0x0000


	//----- nvinfo : EIATTR_MAXREG_COUNT
	.align		4
        /*001c*/ 	.byte	0x03, 0x1b
        /*001e*/ 	.short	0x00a8


	//----- nvinfo : EIATTR_NUM_BARRIERS
	.align		4
        /*0020*/ 	.byte	0x02, 0x4c
        /*0022*/ 	.byte	0x02
	.zero		1


	//----- nvinfo : EIATTR_EXTERNS
	.align		4
        /*0024*/ 	.byte	0x04, 0x0f
        /*0026*/ 	.short	(.L_25 - .L_24)


	//   ....[0]....
	.align		4
.L_24:
        /*0028*/ 	.word	index@(__assertfail)


	//----- nvinfo : EIATTR_MERCURY_ISA_VERSION
	.align		4
.L_25:
        /*002c*/ 	.byte	0x03, 0x5f
        /*002e*/ 	.short	0x0101


	//----- nvinfo : EIATTR_INT_WARP_WIDE_INSTR_OFFSETS
	.align		4
        /*0030*/ 	.byte	0x04, 0x31
        /*0032*/ 	.short	(.L_27 - .L_26)


	//   ....[0]....
.L_26:
        /*0034*/ 	.word	0x00000bb0


	//   ....[1]....
        /*0038*/ 	.word	0x00000bc0


	//   ....[2]....
        /*003c*/ 	.word	0x00000cd0


	//----- nvinfo : EIATTR_COOP_GROUP_MASK_REGIDS
	.align		4
.L_27:
        /*0040*/ 	.byte	0x04, 0x29
        /*0042*/ 	.short	(.L_29 - .L_28)


	//   ....[0]....
.L_28:
        /*0044*/ 	.word	0xffffffff


	//   ....[1]....
        /*0048*/ 	.word	0xffffffff


	//   ....[2]....
        /*004c*/ 	.word	0xffffffff


	//   ....[3]....
        /*0050*/ 	.word	0xffffffff


	//   ....[4]....
        /*0054*/ 	.word	0xffffffff


	//   ....[5]....
        /*0058*/ 	.word	0xffffffff


	//   ....[6]....
        /*005c*/ 	.word	0xffffffff


	//----- nvinfo : EIATTR_COOP_GROUP_INSTR_OFFSETS
	.align		4
.L_29:
        /*0060*/ 	.byte	0x04, 0x28
        /*0062*/ 	.short	(.L_31 - .L_30)


	//   ....[0]....
.L_30:
        /*0064*/ 	.word	0x00000070


	//   ....[1]....
        /*0068*/ 	.word	0x00000080


	//   ....[2]....
        /*006c*/ 	.word	0x00000440


	//   ....[3]....
        /*0070*/ 	.word	0x000007e0


	//   ....[4]....
        /*0074*/ 	.word	0x00000a00


	//   ....[5]....
        /*0078*/ 	.word	0x00000e10


	//   ....[6]....
        /*007c*/ 	.word	0x000019d0


	//----- nvinfo : EIATTR_REG_RECONFIG
	.align		4
.L_31:
        /*0080*/ 	.byte	0x01, 0x54
	.zero		2


	//----- nvinfo : EIATTR_SYSCALL_OFFSETS
	.align		4
        /*0084*/ 	.byte	0x04, 0x46
        /*0086*/ 	.short	(.L_33 - .L_32)


	//   ....[0]....
.L_32:
        /*0088*/ 	.word	0x00002e90


	//   ....[1]....
        /*008c*/ 	.word	0x00002fd0


	//----- nvinfo : EIATTR_MBARRIER_INSTR_OFFSETS
	.align		4
.L_33:
        /*0090*/ 	.byte	0x04, 0x39
        /*0092*/ 	.short	(.L_35 - .L_34)


	//   ....[0]....
.L_34:
        /*0094*/ 	.word	0x00000560
        /*0098*/ 	.word	0x000000ff
        /*009c*/ 	.word	0x00000000
        /*00a0*/ 	.short	0x0100
        /*00a2*/ 	.byte	0x08
	.zero		1


	//   ....[1]....
        /*00a4*/ 	.word	0x00000570
        /*00a8*/ 	.word	0x000000ff
        /*00ac*/ 	.word	0x00000088
        /*00b0*/ 	.short	0x0100
        /*00b2*/ 	.byte	0x08
	.zero		1


	//   ....[2]....
        /*00b4*/ 	.word	0x00000580
        /*00b8*/ 	.word	0x000000ff
        /*00bc*/ 	.word	0x00000008
        /*00c0*/ 	.short	0x0100
        /*00c2*/ 	.byte	0x08
	.zero		1


	//   ....[3]....
        /*00c4*/ 	.word	0x00000590
        /*00c8*/ 	.word	0x000000ff
        /*00cc*/ 	.word	0x00000090
        /*00d0*/ 	.short	0x0100
        /*00d2*/ 	.byte	0x08
	.zero		1


	//   ....[4]....
        /*00d4*/ 	.word	0x000005a0
        /*00d8*/ 	.word	0x000000ff
        /*00dc*/ 	.word	0x00000010
        /*00e0*/ 	.short	0x0100
        /*00e2*/ 	.byte	0x08
	.zero		1


	//   ....[5]....
        /*00e4*/ 	.word	0x000005b0
        /*00e8*/ 	.word	0x000000ff
        /*00ec*/ 	.word	0x00000098
        /*00f0*/ 	.short	0x0100
        /*00f2*/ 	.byte	0x08
	.zero		1


	//   ....[6]....
        /*00f4*/ 	.word	0x000005c0
        /*00f8*/ 	.word	0x000000ff
        /*00fc*/ 	.word	0x00000018
        /*0100*/ 	.short	0x0100
        /*0102*/ 	.byte	0x08
	.zero		1


	//   ....[7]....
        /*0104*/ 	.word	0x000005d0
        /*0108*/ 	.word	0x000000ff
        /*010c*/ 	.word	0x000000a0
        /*0110*/ 	.short	0x0100
        /*0112*/ 	.byte	0x08
	.zero		1


	//   ....[8]....
        /*0114*/ 	.word	0x000005e0
        /*0118*/ 	.word	0x000000ff
        /*011c*/ 	.word	0x00000020
        /*0120*/ 	.short	0x0100
        /*0122*/ 	.byte	0x08
	.zero		1


	//   ....[9]....
        /*0124*/ 	.word	0x000005f0
        /*0128*/ 	.word	0x000000ff
        /*012c*/ 	.word	0x000000a8
        /*0130*/ 	.short	0x0100
        /*0132*/ 	.byte	0x08
	.zero		1


	//   ....[10]....
        /*0134*/ 	.word	0x00000600
        /*0138*/ 	.word	0x000000ff
        /*013c*/ 	.word	0x00000028
        /*0140*/ 	.short	0x0100
        /*0142*/ 	.byte	0x08
	.zero		1


	//   ....[11]....
        /*0144*/ 	.word	0x00000610
        /*0148*/ 	.word	0x000000ff
        /*014c*/ 	.word	0x000000b0
        /*0150*/ 	.short	0x0100
        /*0152*/ 	.byte	0x08
	.zero		1


	//   ....[12]....
        /*0154*/ 	.word	0x00000620
        /*0158*/ 	.word	0x000000ff
        /*015c*/ 	.word	0x00000030
        /*0160*/ 	.short	0x0100
        /*0162*/ 	.byte	0x08
	.zero		1


	//   ....[13]....
        /*0164*/ 	.word	0x00000630
        /*0168*/ 	.word	0x000000ff
        /*016c*/ 	.word	0x000000b8
        /*0170*/ 	.short	0x0100
        /*0172*/ 	.byte	0x08
	.zero		1


	//   ....[14]....
        /*0174*/ 	.word	0x00000640
        /*0178*/ 	.word	0x000000ff
        /*017c*/ 	.word	0x00000038
        /*0180*/ 	.short	0x0100
        /*0182*/ 	.byte	0x08
	.zero		1


	//   ....[15]....
        /*0184*/ 	.word	0x00000650
        /*0188*/ 	.word	0x000000ff
        /*018c*/ 	.word	0x000000c0
        /*0190*/ 	.short	0x0100
        /*0192*/ 	.byte	0x08
	.zero		1


	//   ....[16]....
        /*0194*/ 	.word	0x00000660
        /*0198*/ 	.word	0x000000ff
        /*019c*/ 	.word	0x00000040
        /*01a0*/ 	.short	0x0100
        /*01a2*/ 	.byte	0x08
	.zero		1


	//   ....[17]....
        /*01a4*/ 	.word	0x00000670
        /*01a8*/ 	.word	0x000000ff
        /*01ac*/ 	.word	0x000000c8
        /*01b0*/ 	.short	0x0100
        /*01b2*/ 	.byte	0x08
	.zero		1


	//   ....[18]....
        /*01b4*/ 	.word	0x00000680
        /*01b8*/ 	.word	0x000000ff
        /*01bc*/ 	.word	0x00000048
        /*01c0*/ 	.short	0x0100
        /*01c2*/ 	.byte	0x08
	.zero		1


	//   ....[19]....
        /*01c4*/ 	.word	0x00000690
        /*01c8*/ 	.word	0x000000ff
        /*01cc*/ 	.word	0x000000d0
        /*01d0*/ 	.short	0x0100
        /*01d2*/ 	.byte	0x08
	.zero		1


	//   ....[20]....
        /*01d4*/ 	.word	0x000006a0
        /*01d8*/ 	.word	0x000000ff
        /*01dc*/ 	.word	0x00000050
        /*01e0*/ 	.short	0x0100
        /*01e2*/ 	.byte	0x08
	.zero		1


	//   ....[21]....
        /*01e4*/ 	.word	0x000006b0
        /*01e8*/ 	.word	0x000000ff
        /*01ec*/ 	.word	0x000000d8
        /*01f0*/ 	.short	0x0100
        /*01f2*/ 	.byte	0x08
	.zero		1


	//   ....[22]....
        /*01f4*/ 	.word	0x000006c0
        /*01f8*/ 	.word	0x000000ff
        /*01fc*/ 	.word	0x00000058
        /*0200*/ 	.short	0x0100
        /*0202*/ 	.byte	0x08
	.zero		1


	//   ....[23]....
        /*0204*/ 	.word	0x000006d0
        /*0208*/ 	.word	0x000000ff
        /*020c*/ 	.word	0x000000e0
        /*0210*/ 	.short	0x0100
        /*0212*/ 	.byte	0x08
	.zero		1


	//   ....[24]....
        /*0214*/ 	.word	0x000006e0
        /*0218*/ 	.word	0x000000ff
        /*021c*/ 	.word	0x00000060
        /*0220*/ 	.short	0x0100
        /*0222*/ 	.byte	0x08
	.zero		1


	//   ....[25]....
        /*0224*/ 	.word	0x000006f0
        /*0228*/ 	.word	0x000000ff
        /*022c*/ 	.word	0x000000e8
        /*0230*/ 	.short	0x0100
        /*0232*/ 	.byte	0x08
	.zero		1


	//   ....[26]....
        /*0234*/ 	.word	0x00000700
        /*0238*/ 	.word	0x000000ff
        /*023c*/ 	.word	0x00000068
        /*0240*/ 	.short	0x0100
        /*0242*/ 	.byte	0x08
	.zero		1


	//   ....[27]....
        /*0244*/ 	.word	0x00000710
        /*0248*/ 	.word	0x000000ff
        /*024c*/ 	.word	0x000000f0
        /*0250*/ 	.short	0x0100
        /*0252*/ 	.byte	0x08
	.zero		1


	//   ....[28]....
        /*0254*/ 	.word	0x00000720
        /*0258*/ 	.word	0x000000ff
        /*025c*/ 	.word	0x00000070
        /*0260*/ 	.short	0x0100
        /*0262*/ 	.byte	0x08
	.zero		1


	//   ....[29]....
        /*0264*/ 	.word	0x00000730
        /*0268*/ 	.word	0x000000ff
        /*026c*/ 	.word	0x000000f8
        /*0270*/ 	.short	0x0100
        /*0272*/ 	.byte	0x08
	.zero		1


	//   ....[30]....
        /*0274*/ 	.word	0x00000740
        /*0278*/ 	.word	0x000000ff
        /*027c*/ 	.word	0x00000078
        /*0280*/ 	.short	0x0100
        /*0282*/ 	.byte	0x08
	.zero		1


	//   ....[31]....
        /*0284*/ 	.word	0x00000750
        /*0288*/ 	.word	0x000000ff
        /*028c*/ 	.word	0x00000100
        /*0290*/ 	.short	0x0100
        /*0292*/ 	.byte	0x08
	.zero		1


	//   ....[32]....
        /*0294*/ 	.word	0x00000760
        /*0298*/ 	.word	0x000000ff
        /*029c*/ 	.word	0x00000080
        /*02a0*/ 	.short	0x0100
        /*02a2*/ 	.byte	0x08
	.zero		1


	//   ....[33]....
        /*02a4*/ 	.word	0x00000770
        /*02a8*/ 	.word	0x000000ff
        /*02ac*/ 	.word	0x00000108
        /*02b0*/ 	.short	0x0100
        /*02b2*/ 	.byte	0x08
	.zero		1


	//   ....[34]....
        /*02b4*/ 	.word	0x000009a0
        /*02b8*/ 	.word	0x000000ff
        /*02bc*/ 	.word	0x00000110
        /*02c0*/ 	.short	0x0100
        /*02c2*/ 	.byte	0x08
	.zero		1


	//   ....[35]....
        /*02c4*/ 	.word	0x000009b0
        /*02c8*/ 	.word	0x000000ff
        /*02cc*/ 	.word	0x00000120
        /*02d0*/ 	.short	0x0100
        /*02d2*/ 	.byte	0x08
	.zero		1


	//   ....[36]....
        /*02d4*/ 	.word	0x000009c0
        /*02d8*/ 	.word	0x000000ff
        /*02dc*/ 	.word	0x00000118
        /*02e0*/ 	.short	0x0100
        /*02e2*/ 	.byte	0x08
	.zero		1


	//   ....[37]....
        /*02e4*/ 	.word	0x000009d0
        /*02e8*/ 	.word	0x000000ff
        /*02ec*/ 	.word	0x00000128
        /*02f0*/ 	.short	0x0100
        /*02f2*/ 	.byte	0x08
	.zero		1


	//   ....[38]....
        /*02f4*/ 	.word	0x00000d40
        /*02f8*/ 	.word	0x000000ff
        /*02fc*/ 	.word	0x00000130
        /*0300*/ 	.short	0x0100
        /*0302*/ 	.byte	0x06
	.zero		1


	//   ....[39]....
        /*0304*/ 	.word	0x00000dc0
        /*0308*/ 	.word	0x000000ff
        /*030c*/ 	.word	0x00000138
        /*0310*/ 	.short	0x0100
        /*0312*/ 	.byte	0x06
	.zero		1


	//   ....[40]....
        /*0314*/ 	.word	0x00001ce0
        /*0318*/ 	.word	0x000000ff
        /*031c*/ 	.word	0x00000000
        /*0320*/ 	.short	0x010a
        /*0322*/ 	.byte	0x05
	.zero		1


	//   ....[41]....
        /*0324*/ 	.word	0x00001d20
        /*0328*/ 	.word	0x000000ff
        /*032c*/ 	.word	0x00000000
        /*0330*/ 	.short	0x010a
        /*0332*/ 	.byte	0x05
	.zero		1


	//   ....[42]....
        /*0334*/ 	.word	0x00002350
        /*0338*/ 	.word	0x000000ff
        /*033c*/ 	.word	0x00000000
        /*0340*/ 	.short	0x010a
        /*0342*/ 	.byte	0x08
	.zero		1


	//   ....[43]....
        /*0344*/ 	.word	0x00002390
        /*0348*/ 	.word	0x000000ff
        /*034c*/ 	.word	0x00000000
        /*0350*/ 	.short	0x010a
        /*0352*/ 	.byte	0x08
	.zero		1


	//   ....[44]....
        /*0354*/ 	.word	0x000027d0
        /*0358*/ 	.word	0x00000005
        /*035c*/ 	.word	0x00000000
        /*0360*/ 	.short	0x0101
        /*0362*/ 	.byte	0x3f
	.zero		1


	//   ....[45]....
        /*0364*/ 	.word	0x00002c50
        /*0368*/ 	.word	0x00000000
        /*036c*/ 	.word	0x00000000
        /*0370*/ 	.short	0x0101
        /*0372*/ 	.byte	0x3f
	.zero		1


	//   ....[46]....
        /*0374*/ 	.word	0x00003890
        /*0378*/ 	.word	0x0000000e
        /*037c*/ 	.word	0x00000110
        /*0380*/ 	.short	0x010a
        /*0382*/ 	.byte	0x3f
	.zero		1


	//   ....[47]....
        /*0384*/ 	.word	0x00003b30
        /*0388*/ 	.word	0x00000005
        /*038c*/ 	.word	0x00000000
        /*0390*/ 	.short	0x0101
        /*0392*/ 	.byte	0x3f
	.zero		1


	//   ....[48]....
        /*0394*/ 	.word	0x00004210
        /*0398*/ 	.word	0x0000000e
        /*039c*/ 	.word	0x00000110
        /*03a0*/ 	.short	0x010a
        /*03a2*/ 	.byte	0x3f
	.zero		1


	//   ....[49]....
        /*03a4*/ 	.word	0x00004450
        /*03a8*/ 	.word	0x00000005
        /*03ac*/ 	.word	0x00000000
        /*03b0*/ 	.short	0x0101
        /*03b2*/ 	.byte	0x3f
	.zero		1


	//   ....[50]....
        /*03b4*/ 	.word	0x00005710
        /*03b8*/ 	.word	0x000000ff
        /*03bc*/ 	.word	0x00000138
        /*03c0*/ 	.short	0x010a
        /*03c2*/ 	.byte	0x04
	.zero		1


	//   ....[51]....
        /*03c4*/ 	.word	0x00005b20
        /*03c8*/ 	.word	0x000000ff
        /*03cc*/ 	.word	0x00000120
        /*03d0*/ 	.short	0x010a
        /*03d2*/ 	.byte	0x05
	.zero		1


	//   ....[52]....
        /*03d4*/ 	.word	0x00005c10
        /*03d8*/ 	.word	0x000000ff
        /*03dc*/ 	.word	0x00000110
        /*03e0*/ 	.short	0x010b
        /*03e2*/ 	.byte	0x05
	.zero		1


	//   ....[53]....
        /*03e4*/ 	.word	0x00005c70
        /*03e8*/ 	.word	0x000000ff
        /*03ec*/ 	.word	0x00000000
        /*03f0*/ 	.short	0x0101
        /*03f2*/ 	.byte	0x04
	.zero		1


	//   ....[54]....
        /*03f4*/ 	.word	0x00005ca0
        /*03f8*/ 	.word	0x000000ff
        /*03fc*/ 	.word	0x00000128
        /*0400*/ 	.short	0x010a
        /*0402*/ 	.byte	0x05
	.zero		1


	//   ....[55]....
        /*0404*/ 	.word	0x00005db0
        /*0408*/ 	.word	0x000000ff
        /*040c*/ 	.word	0x00000118
        /*0410*/ 	.short	0x010b
        /*0412*/ 	.byte	0x05
	.zero		1


	//   ....[56]....
        /*0414*/ 	.word	0x00005ea0
        /*0418*/ 	.word	0x000000ff
        /*041c*/ 	.word	0x00000000
        /*0420*/ 	.short	0x0101
        /*0422*/ 	.byte	0x04
	.zero		1


	//   ....[57]....
        /*0424*/ 	.word	0x000064f0
        /*0428*/ 	.word	0x00000003
        /*042c*/ 	.word	0x00000120
        /*0430*/ 	.short	0x010a
        /*0432*/ 	.byte	0x3f
	.zero		1


	//   ....[58]....
        /*0434*/ 	.word	0x00006540
        /*0438*/ 	.word	0x00000003
        /*043c*/ 	.word	0x00000128
        /*0440*/ 	.short	0x010a
        /*0442*/ 	.byte	0x3f
	.zero		1


	//   ....[59]....
        /*0444*/ 	.word	0x000068a0
        /*0448*/ 	.word	0x0000000e
        /*044c*/ 	.word	0x00000088
        /*0450*/ 	.short	0x010a
        /*0452*/ 	.byte	0x3f
	.zero		1


	//   ....[60]....
        /*0454*/ 	.word	0x00006c00
        /*0458*/ 	.word	0x00000006
        /*045c*/ 	.word	0x00000138
        /*0460*/ 	.short	0x0101
        /*0462*/ 	.byte	0x3f
	.zero		1


	//   ....[61]....
        /*0464*/ 	.word	0x00007360
        /*0468*/ 	.word	0x00000007
        /*046c*/ 	.word	0x00000000
        /*0470*/ 	.short	0x010a
        /*0472*/ 	.byte	0x3f
	.zero		1


	//   ....[62]....
        /*0474*/ 	.word	0x000073e0
        /*0478*/ 	.word	0x00000009
        /*047c*/ 	.word	0x00000000
        /*0480*/ 	.short	0x010a
        /*0482*/ 	.byte	0x3f
	.zero		1


	//   ....[63]....
        /*0484*/ 	.word	0x00007470
        /*0488*/ 	.word	0x00000006
        /*048c*/ 	.word	0x00000000
        /*0490*/ 	.short	0x010a
        /*0492*/ 	.byte	0x3f
	.zero		1


	//   ....[64]....
        /*0494*/ 	.word	0x00007500
        /*0498*/ 	.word	0x00000009
        /*049c*/ 	.word	0x00000000
        /*04a0*/ 	.short	0x010a
        /*04a2*/ 	.byte	0x3f
	.zero		1


	//   ....[65]....
        /*04a4*/ 	.word	0x00007590
        /*04a8*/ 	.word	0x00000006
        /*04ac*/ 	.word	0x00000000
        /*04b0*/ 	.short	0x010a
        /*04b2*/ 	.byte	0x3f
	.zero		1


	//   ....[66]....
        /*04b4*/ 	.word	0x00007620
        /*04b8*/ 	.word	0x00000009
        /*04bc*/ 	.word	0x00000000
        /*04c0*/ 	.short	0x010a
        /*04c2*/ 	.byte	0x3f
	.zero		1


	//   ....[67]....
        /*04c4*/ 	.word	0x000076b0
        /*04c8*/ 	.word	0x00000006
        /*04cc*/ 	.word	0x00000000
        /*04d0*/ 	.short	0x010a
        /*04d2*/ 	.byte	0x3f
	.zero		1


	//   ....[68]....
        /*04d4*/ 	.word	0x00007740
        /*04d8*/ 	.word	0x00000009
        /*04dc*/ 	.word	0x00000000
        /*04e0*/ 	.short	0x010a
        /*04e2*/ 	.byte	0x3f
	.zero		1


	//   ....[69]....
        /*04e4*/ 	.word	0x000077d0
        /*04e8*/ 	.word	0x00000006
        /*04ec*/ 	.word	0x00000000
        /*04f0*/ 	.short	0x010a
        /*04f2*/ 	.byte	0x3f
	.zero		1


	//   ....[70]....
        /*04f4*/ 	.word	0x00007860
        /*04f8*/ 	.word	0x00000009
        /*04fc*/ 	.word	0x00000000
        /*0500*/ 	.short	0x010a
        /*0502*/ 	.byte	0x3f
	.zero		1


	//   ....[71]....
        /*0504*/ 	.word	0x000078f0
        /*0508*/ 	.word	0x00000006
        /*050c*/ 	.word	0x00000000
        /*0510*/ 	.short	0x010a
        /*0512*/ 	.byte	0x3f
	.zero		1


	//   ....[72]....
        /*0514*/ 	.word	0x00007980
        /*0518*/ 	.word	0x00000009
        /*051c*/ 	.word	0x00000000
        /*0520*/ 	.short	0x010a
        /*0522*/ 	.byte	0x3f
	.zero		1


	//   ....[73]....
        /*0524*/ 	.word	0x00007a10
        /*0528*/ 	.word	0x00000006
        /*052c*/ 	.word	0x00000000
        /*0530*/ 	.short	0x010a
        /*0532*/ 	.byte	0x3f
	.zero		1


	//   ....[74]....
        /*0534*/ 	.word	0x00007aa0
        /*0538*/ 	.word	0x00000009
        /*053c*/ 	.word	0x00000000
        /*0540*/ 	.short	0x010a
        /*0542*/ 	.byte	0x3f
	.zero		1


	//   ....[75]....
        /*0544*/ 	.word	0x00007b30
        /*0548*/ 	.word	0x00000006
        /*054c*/ 	.word	0x00000000
        /*0550*/ 	.short	0x010a
        /*0552*/ 	.byte	0x3f
	.zero		1


	//   ....[76]....
        /*0554*/ 	.word	0x00007bc0
        /*0558*/ 	.word	0x00000009
        /*055c*/ 	.word	0x00000000
        /*0560*/ 	.short	0x010a
        /*0562*/ 	.byte	0x3f
	.zero		1


	//   ....[77]....
        /*0564*/ 	.word	0x00007c50
        /*0568*/ 	.word	0x00000003
        /*056c*/ 	.word	0x00000000
        /*0570*/ 	.short	0x010a
        /*0572*/ 	.byte	0x3f
	.zero		1


	//   ....[78]....
        /*0574*/ 	.word	0x00007cc0
        /*0578*/ 	.word	0x00000003
        /*057c*/ 	.word	0x00000000
        /*0580*/ 	.short	0x010a
        /*0582*/ 	.byte	0x3f
	.zero		1


	//   ....[79]....
        /*0584*/ 	.word	0x00007d20
        /*0588*/ 	.word	0x00000005
        /*058c*/ 	.word	0x00000000
        /*0590*/ 	.short	0x010a
        /*0592*/ 	.byte	0x3f
	.zero		1


	//   ....[80]....
        /*0594*/ 	.word	0x00007d70
        /*0598*/ 	.word	0x0000000e
        /*059c*/ 	.word	0x00000110
        /*05a0*/ 	.short	0x010a
        /*05a2*/ 	.byte	0x3f
	.zero		1


	//   ....[81]....
        /*05a4*/ 	.word	0x00007dc0
        /*05a8*/ 	.word	0x0000000e
        /*05ac*/ 	.word	0x00000110
        /*05b0*/ 	.short	0x010a
        /*05b2*/ 	.byte	0x3f
	.zero		1


	//   ....[82]....
        /*05b4*/ 	.word	0x00007e20
        /*05b8*/ 	.word	0x00000004
        /*05bc*/ 	.word	0x00000138
        /*05c0*/ 	.short	0x010a
        /*05c2*/ 	.byte	0x3f
	.zero		1


	//   ....[83]....
        /*05c4*/ 	.word	0x00007e80
        /*05c8*/ 	.word	0x00000005
        /*05cc*/ 	.word	0x00000120
        /*05d0*/ 	.short	0x010a
        /*05d2*/ 	.byte	0x3f
	.zero		1


	//   ....[84]....
        /*05d4*/ 	.word	0x00007ee0
        /*05d8*/ 	.word	0x00000005
        /*05dc*/ 	.word	0x00000128
        /*05e0*/ 	.short	0x010a
        /*05e2*/ 	.byte	0x3f
	.zero		1


	//   ....[85]....
        /*05e4*/ 	.word	0x00007f30
        /*05e8*/ 	.word	0x00000003
        /*05ec*/ 	.word	0x00000120
        /*05f0*/ 	.short	0x010a
        /*05f2*/ 	.byte	0x3f
	.zero		1


	//   ....[86]....
        /*05f4*/ 	.word	0x00008000
        /*05f8*/ 	.word	0x0000000e
        /*05fc*/ 	.word	0x00000088
        /*0600*/ 	.short	0x010a
        /*0602*/ 	.byte	0x3f
	.zero		1


	//   ....[87]....
        /*0604*/ 	.word	0x000080d0
        /*0608*/ 	.word	0x00000007
        /*060c*/ 	.word	0x00000000
        /*0610*/ 	.short	0x010a
        /*0612*/ 	.byte	0x3f
	.zero		1


	//   ....[88]....
        /*0614*/ 	.word	0x00008120
        /*0618*/ 	.word	0x00000009
        /*061c*/ 	.word	0x00000000
        /*0620*/ 	.short	0x010a
        /*0622*/ 	.byte	0x3f
	.zero		1


	//   ....[89]....
        /*0624*/ 	.word	0x00008170
        /*0628*/ 	.word	0x00000006
        /*062c*/ 	.word	0x00000000
        /*0630*/ 	.short	0x010a
        /*0632*/ 	.byte	0x3f
	.zero		1


	//   ....[90]....
        /*0634*/ 	.word	0x000081c0
        /*0638*/ 	.word	0x00000009
        /*063c*/ 	.word	0x00000000
        /*0640*/ 	.short	0x010a
        /*0642*/ 	.byte	0x3f
	.zero		1


	//   ....[91]....
        /*0644*/ 	.word	0x00008210
        /*0648*/ 	.word	0x00000006
        /*064c*/ 	.word	0x00000000
        /*0650*/ 	.short	0x010a
        /*0652*/ 	.byte	0x3f
	.zero		1


	//   ....[92]....
        /*0654*/ 	.word	0x00008260
        /*0658*/ 	.word	0x00000009
        /*065c*/ 	.word	0x00000000
        /*0660*/ 	.short	0x010a
        /*0662*/ 	.byte	0x3f
	.zero		1


	//   ....[93]....
        /*0664*/ 	.word	0x000082b0
        /*0668*/ 	.word	0x00000006
        /*066c*/ 	.word	0x00000000
        /*0670*/ 	.short	0x010a
        /*0672*/ 	.byte	0x3f
	.zero		1


	//   ....[94]....
        /*0674*/ 	.word	0x00008300
        /*0678*/ 	.word	0x00000009
        /*067c*/ 	.word	0x00000000
        /*0680*/ 	.short	0x010a
        /*0682*/ 	.byte	0x3f
	.zero		1


	//   ....[95]....
        /*0684*/ 	.word	0x00008350
        /*0688*/ 	.word	0x00000006
        /*068c*/ 	.word	0x00000000
        /*0690*/ 	.short	0x010a
        /*0692*/ 	.byte	0x3f
	.zero		1


	//   ....[96]....
        /*0694*/ 	.word	0x000083a0
        /*0698*/ 	.word	0x00000009
        /*069c*/ 	.word	0x00000000
        /*06a0*/ 	.short	0x010a
        /*06a2*/ 	.byte	0x3f
	.zero		1


	//   ....[97]....
        /*06a4*/ 	.word	0x000083f0
        /*06a8*/ 	.word	0x00000006
        /*06ac*/ 	.word	0x00000000
        /*06b0*/ 	.short	0x010a
        /*06b2*/ 	.byte	0x3f
	.zero		1


	//   ....[98]....
        /*06b4*/ 	.word	0x00008440
        /*06b8*/ 	.word	0x00000009
        /*06bc*/ 	.word	0x00000000
        /*06c0*/ 	.short	0x010a
        /*06c2*/ 	.byte	0x3f
	.zero		1


	//   ....[99]....
        /*06c4*/ 	.word	0x00008490
        /*06c8*/ 	.word	0x00000006
        /*06cc*/ 	.word	0x00000000
        /*06d0*/ 	.short	0x010a
        /*06d2*/ 	.byte	0x3f
	.zero		1


	//   ....[100]....
        /*06d4*/ 	.word	0x000084e0
        /*06d8*/ 	.word	0x00000009
        /*06dc*/ 	.word	0x00000000
        /*06e0*/ 	.short	0x010a
        /*06e2*/ 	.byte	0x3f
	.zero		1


	//   ....[101]....
        /*06e4*/ 	.word	0x00008530
        /*06e8*/ 	.word	0x00000006
        /*06ec*/ 	.word	0x00000000
        /*06f0*/ 	.short	0x010a
        /*06f2*/ 	.byte	0x3f
	.zero		1


	//   ....[102]....
        /*06f4*/ 	.word	0x00008580
        /*06f8*/ 	.word	0x00000009
        /*06fc*/ 	.word	0x00000000
        /*0700*/ 	.short	0x010a
        /*0702*/ 	.byte	0x3f
	.zero		1


	//----- nvinfo : EIATTR_NUM_MBARRIERS
	.align		4
.L_35:
        /*0704*/ 	.byte	0x03, 0x38
        /*0706*/ 	.short	0x0028


	//----- nvinfo : EIATTR_EXIT_INSTR_OFFSETS
	.align		4
        /*0708*/ 	.byte	0x04, 0x1c
        /*070a*/ 	.short	(.L_37 - .L_36)


	//   ....[0]....
.L_36:
        /*070c*/ 	.word	0x00000ff0


	//   ....[1]....
        /*0710*/ 	.word	0x00001750


	//   ....[2]....
        /*0714*/ 	.word	0x00005110


	//   ....[3]....
        /*0718*/ 	.word	0x00005670


	//   ....[4]....
        /*071c*/ 	.word	0x000056a0


	//   ....[5]....
        /*0720*/ 	.word	0x00006590


	//   ....[6]....
        /*0724*/ 	.word	0x00007ca0


	//----- nvinfo : EIATTR_MAX_THREADS
	.align		4
.L_37:
        /*0728*/ 	.byte	0x04, 0x05
        /*072a*/ 	.short	(.L_39 - .L_38)
.L_38:
        /*072c*/ 	.word	0x00000180
        /*0730*/ 	.word	0x00000001
        /*0734*/ 	.word	0x00000001


	//----- nvinfo : EIATTR_CRS_STACK_SIZE
	.align		4
.L_39:
        /*0738*/ 	.byte	0x04, 0x1e
        /*073a*/ 	.short	(.L_41 - .L_40)
.L_40:
        /*073c*/ 	.word	0x00000000


	//----- nvinfo : EIATTR_CBANK_PARAM_SIZE
	.align		4
.L_41:
        /*0740*/ 	.byte	0x03, 0x19
        /*0742*/ 	.short	0x0770


	//----- nvinfo : EIATTR_PARAM_CBANK
	.align		4
        /*0744*/ 	.byte	0x04, 0x0a
        /*0746*/ 	.short	(.L_43 - .L_42)
	.align		4
.L_42:
        /*0748*/ 	.word	index@(.nv.constant0._ZN7cutlass13device_kernelINS_4gemm6kernel13GemmUniversalIN4cute5tupleIJiiiiEEENS1_10collective13CollectiveMmaINS1_37MainloopSm90TmaGmmaWarpSpecializedFP8ILi17ENS5_IJNS4_1CILi2EEENSA_ILi1EEESC_EEENS1_35KernelTmaWarpSpecializedCooperativeEEENS5_IJNSA_ILi128EEENSA_ILi64EEESH_EEENS_12float_e4m3_tENS5_IJlSC_lEEESJ_SK_NS4_8TiledMMAINS4_8MMA_AtomIJNS4_4SM904GMMA30MMA_64x64x32_F32E4M3E4M3_SS_TNILNSO_7ScaleInE1ELSQ_1EEEEEENS4_6LayoutISD_NS5_IJSC_NSA_ILi0EEESU_EEEEENS5_IJNS4_10UnderscoreESX_SX_EEEEENS4_13SM90_TMA_LOADENS4_14ComposedLayoutINS4_7SwizzleILi2ELi4ELi3EEENS4_18smem_ptr_flag_bitsILi8EEENST_INS5_IJNSA_ILi8EEESH_EEENS5_IJSH_SC_EEEEEEEvNS4_8identityENS4_23SM90_TMA_LOAD_MULTICASTES1A_vS1B_EENS_8epilogue10collective18CollectiveEpilogueINS1E_22Sm90TmaWarpSpecializedILi2ELi2ELi16ELb0ELb0EEEJSI_NS5_IJSG_NSA_ILi32EEEEEESJ_SK_SJ_SK_NS1E_6fusion15FusionCallbacksIS1I_NS1L_23LinCombPerRowBiasEltActINS1E_6thread4ReLuESJ_fSJ_SJ_fLi16ELNS_15FloatRoundStyleE2EEESI_S1K_JEEES10_NS11_INS12_ILi1ELi4ELi3EEES15_NST_INS5_IJS16_S1J_EEENS5_IJS1J_SC_EEEEEEENS4_39AutoVectorizingCopyWithAssumedAlignmentILi128EEENS4_14SM90_TMA_STOREES1X_S1Z_NS4_9Copy_AtomIJNS4_17SM90_U32x4_STSM_NENS_6half_tEEEEvEEEvvEEEEvNT_6ParamsE)
        /*074c*/ 	.short	0x0210
        /*074e*/ 	.short	0x0770


	//----- nvinfo : EIATTR_SW_WAR
	.align		4
.L_43:
        /*0750*/ 	.byte	0x04, 0x36
        /*0752*/ 	.short	(.L_45 - .L_44)
.L_44:
        /*0754*/ 	.word	0x00000008
.L_45:


//--------------------- .nv.callgraph             --------------------------
	.section	.nv.callgraph,"",@"SHT_CUDA_CALLGRAPH"
	.align	4
	.sectionentsize	8
	.align		4
        /*0000*/ 	.word	0x00000000
	.align		4
        /*0004*/ 	.word	0xffffffff
	.align		4
        /*0008*/ 	.word	index@(_ZN7cutlass13device_kernelINS_4gemm6kernel13GemmUniversalIN4cute5tupleIJiiiiEEENS1_10collective13CollectiveMmaINS1_37MainloopSm90TmaGmmaWarpSpecializedFP8ILi17ENS5_IJNS4_1CILi2EEENSA_ILi1EEESC_EEENS1_35KernelTmaWarpSpecializedCooperativeEEENS5_IJNSA_ILi128EEENSA_ILi64EEESH_EEENS_12float_e4m3_tENS5_IJlSC_lEEESJ_SK_NS4_8TiledMMAINS4_8MMA_AtomIJNS4_4SM904GMMA30MMA_64x64x32_F32E4M3E4M3_SS_TNILNSO_7ScaleInE1ELSQ_1EEEEEENS4_6LayoutISD_NS5_IJSC_NSA_ILi0EEESU_EEEEENS5_IJNS4_10UnderscoreESX_SX_EEEEENS4_13SM90_TMA_LOADENS4_14ComposedLayoutINS4_7SwizzleILi2ELi4ELi3EEENS4_18smem_ptr_flag_bitsILi8EEENST_INS5_IJNSA_ILi8EEESH_EEENS5_IJSH_SC_EEEEEEEvNS4_8identityENS4_23SM90_TMA_LOAD_MULTICASTES1A_vS1B_EENS_8epilogue10collective18CollectiveEpilogueINS1E_22Sm90TmaWarpSpecializedILi2ELi2ELi16ELb0ELb0EEEJSI_NS5_IJSG_NSA_ILi32EEEEEESJ_SK_SJ_SK_NS1E_6fusion15FusionCallbacksIS1I_NS1L_23LinCombPerRowBiasEltActINS1E_6thread4ReLuESJ_fSJ_SJ_fLi16ELNS_15FloatRoundStyleE2EEESI_S1K_JEEES10_NS11_INS12_ILi1ELi4ELi3EEES15_NST_INS5_IJS16_S1J_EEENS5_IJS1J_SC_EEEEEEENS4_39AutoVectorizingCopyWithAssumedAlignmentILi128EEENS4_14SM90_TMA_STOREES1X_S1Z_NS4_9Copy_AtomIJNS4_17SM90_U32x4_STSM_NENS_6half_tEEEEvEEEvvEEEEvNT_6ParamsE)
	.align		4
        /*000c*/ 	.word	index@(__assertfail)
	.align		4
        /*0010*/ 	.word	0x00000000
	.align		4
        /*0014*/ 	.word	0xfffffffe
	.align		4
        /*0018*/ 	.word	0x00000000
	.align		4
        /*001c*/ 	.word	0xfffffffd
	.align		4
        /*0020*/ 	.word	0x00000000
	.align		4
        /*0024*/ 	.word	0xfffffffc


//--------------------- .nv.constant4             --------------------------
	.section	.nv.constant4,"a",@progbits
	.align	8
	.align		8
.nv.constant4:
        /*0000*/ 	.dword	__assertfail
	.align		8
        /*0008*/ 	.dword	__unnamed_1
	.align		8
        /*0010*/ 	.dword	_ZN39_INTERNAL_a49abdc0_4_k_cu_55d16c58_27804cuda3std3__45__cpo5beginE
	.align		8
        /*0018*/ 	.dword	_ZN39_INTERNAL_a49abdc0_4_k_cu_55d16c58_27804cuda3std3__45__cpo3endE
	.align		8
        /*0020*/ 	.dword	_ZN39_INTERNAL_a49abdc0_4_k_cu_55d16c58_27804cuda3std3__45__cpo6cbeginE
	.align		8
        /*0028*/ 	.dword	_ZN39_INTERNAL_a49abdc0_4_k_cu_55d16c58_27804cuda3std3__45__cpo4cendE
	.align		8
        /*0030*/ 	.dword	_ZN39_INTERNAL_a49abdc0_4_k_cu_55d16c58_27804cuda3std3__441_GLOBAL__N__a49abdc0_4_k_cu_55d16c58_27806ignoreE
	.align		8
        /*0038*/ 	.dword	_ZN39_INTERNAL_a49abdc0_4_k_cu_55d16c58_27804cuda3std3__419piecewise_constructE
	.align		8
        /*0040*/ 	.dword	_ZN39_INTERNAL_a49abdc0_4_k_cu_55d16c58_27804cuda3std3__48in_placeE
	.align		8
        /*0048*/ 	.dword	_ZN39_INTERNAL_a49abdc0_4_k_cu_55d16c58_27804cuda3std6ranges3__45__cpo4swapE
	.align		8
        /*0050*/ 	.dword	_ZN39_INTERNAL_a49abdc0_4_k_cu_55d16c58_27804cuda3std6ranges3__45__cpo9iter_moveE
	.align		8
        /*0058*/ 	.dword	_ZN39_INTERNAL_a49abdc0_4_k_cu_55d16c58_27804cute7productE
	.align		8
        /*0060*/ 	.dword	_ZN39_INTERNAL_a49abdc0_4_k_cu_55d16c58_27804cute1_E
	.align		8
        /*0068*/ 	.dword	$str$24
	.align		8
        /*0070*/ 	.dword	$str$25


//--------------------- .text._ZN7cutlass13device_kernelINS_4gemm6kernel13GemmUniversalIN4cute5tupleIJiiiiEEENS1_10collective13CollectiveMmaINS1_37MainloopSm90TmaGmmaWarpSpecializedFP8ILi17ENS5_IJNS4_1CILi2EEENSA_ILi1EEESC_EEENS1_35KernelTmaWarpSpecializedCooperativeEEENS5_IJNSA_ILi128EEENSA_ILi64EEESH_EEENS_12float_e4m3_tENS5_IJlSC_lEEESJ_SK_NS4_8TiledMMAINS4_8MMA_AtomIJNS4_4SM904GMMA30MMA_64x64x32_F32E4M3E4M3_SS_TNILNSO_7ScaleInE1ELSQ_1EEEEEENS4_6LayoutISD_NS5_IJSC_NSA_ILi0EEESU_EEEEENS5_IJNS4_10UnderscoreESX_SX_EEEEENS4_13SM90_TMA_LOADENS4_14ComposedLayoutINS4_7SwizzleILi2ELi4ELi3EEENS4_18smem_ptr_flag_bitsILi8EEENST_INS5_IJNSA_ILi8EEESH_EEENS5_IJSH_SC_EEEEEEEvNS4_8identityENS4_23SM90_TMA_LOAD_MULTICASTES1A_vS1B_EENS_8epilogue10collective18CollectiveEpilogueINS1E_22Sm90TmaWarpSpecializedILi2ELi2ELi16ELb0ELb0EEEJSI_NS5_IJSG_NSA_ILi32EEEEEESJ_SK_SJ_SK_NS1E_6fusion15FusionCallbacksIS1I_NS1L_23LinCombPerRowBiasEltActINS1E_6thread4ReLuESJ_fSJ_SJ_fLi16ELNS_15FloatRoundStyleE2EEESI_S1K_JEEES10_NS11_INS12_ILi1ELi4ELi3EEES15_NST_INS5_IJS16_S1J_EEENS5_IJS1J_SC_EEEEEEENS4_39AutoVectorizingCopyWithAssumedAlignmentILi128EEENS4_14SM90_TMA_STOREES1X_S1Z_NS4_9Copy_AtomIJNS4_17SM90_U32x4_STSM_NENS_6half_tEEEEvEEEvvEEEEvNT_6ParamsE --------------------------
	.section	.text._ZN7cutlass13device_kernelINS_4gemm6kernel13GemmUniversalIN4cute5tupleIJiiiiEEENS1_10collective13CollectiveMmaINS1_37MainloopSm90TmaGmmaWarpSpecializedFP8ILi17ENS5_IJNS4_1CILi2EEENSA_ILi1EEESC_EEENS1_35KernelTmaWarpSpecializedCooperativeEEENS5_IJNSA_ILi128EEENSA_ILi64EEESH_EEENS_12float_e4m3_tENS5_IJlSC_lEEESJ_SK_NS4_8TiledMMAINS4_8MMA_AtomIJNS4_4SM904GMMA30MMA_64x64x32_F32E4M3E4M3_SS_TNILNSO_7ScaleInE1ELSQ_1EEEEEENS4_6LayoutISD_NS5_IJSC_NSA_ILi0EEESU_EEEEENS5_IJNS4_10UnderscoreESX_SX_EEEEENS4_13SM90_TMA_LOADENS4_14ComposedLayoutINS4_7SwizzleILi2ELi4ELi3EEENS4_18smem_ptr_flag_bitsILi8EEENST_INS5_IJNSA_ILi8EEESH_EEENS5_IJSH_SC_EEEEEEEvNS4_8identityENS4_23SM90_TMA_LOAD_MULTICASTES1A_vS1B_EENS_8epilogue10collective18CollectiveEpilogueINS1E_22Sm90TmaWarpSpecializedILi2ELi2ELi16ELb0ELb0EEEJSI_NS5_IJSG_NSA_ILi32EEEEEESJ_SK_SJ_SK_NS1E_6fusion15FusionCallbacksIS1I_NS1L_23LinCombPerRowBiasEltActINS1E_6thread4ReLuESJ_fSJ_SJ_fLi16ELNS_15FloatRoundStyleE2EEESI_S1K_JEEES10_NS11_INS12_ILi1ELi4ELi3EEES15_NST_INS5_IJS16_S1J_EEENS5_IJS1J_SC_EEEEEEENS4_39AutoVectorizingCopyWithAssumedAlignmentILi128EEENS4_14SM90_TMA_STOREES1X_S1Z_NS4_9Copy_AtomIJNS4_17SM90_U32x4_STSM_NENS_6half_tEEEEvEEEvvEEEEvNT_6ParamsE,"ax",@progbits
	.align	128
.text._ZN7cutlass13device_kernelINS_4gemm6kernel13GemmUniversalIN4cute5tupleIJiiiiEEENS1_10collective13CollectiveMmaINS1_37MainloopSm90TmaGmmaWarpSpecializedFP8ILi17ENS5_IJNS4_1CILi2EEENSA_ILi1EEESC_EEENS1_35KernelTmaWarpSpecializedCooperativeEEENS5_IJNSA_ILi128EEENSA_ILi64EEESH_EEENS_12float_e4m3_tENS5_IJlSC_lEEESJ_SK_NS4_8TiledMMAINS4_8MMA_AtomIJNS4_4SM904GMMA30MMA_64x64x32_F32E4M3E4M3_SS_TNILNSO_7ScaleInE1ELSQ_1EEEEEENS4_6LayoutISD_NS5_IJSC_NSA_ILi0EEESU_EEEEENS5_IJNS4_10UnderscoreESX_SX_EEEEENS4_13SM90_TMA_LOADENS4_14ComposedLayoutINS4_7SwizzleILi2ELi4ELi3EEENS4_18smem_ptr_flag_bitsILi8EEENST_INS5_IJNSA_ILi8EEESH_EEENS5_IJSH_SC_EEEEEEEvNS4_8identityENS4_23SM90_TMA_LOAD_MULTICASTES1A_vS1B_EENS_8epilogue10collective18CollectiveEpilogueINS1E_22Sm90TmaWarpSpecializedILi2ELi2ELi16ELb0ELb0EEEJSI_NS5_IJSG_NSA_ILi32EEEEEESJ_SK_SJ_SK_NS1E_6fusion15FusionCallbacksIS1I_NS1L_23LinCombPerRowBiasEltActINS1E_6thread4ReLuESJ_fSJ_SJ_fLi16ELNS_15FloatRoundStyleE2EEESI_S1K_JEEES10_NS11_INS12_ILi1ELi4ELi3EEES15_NST_INS5_IJS16_S1J_EEENS5_IJS1J_SC_EEEEEEENS4_39AutoVectorizingCopyWithAssumedAlignmentILi128EEENS4_14SM90_TMA_STOREES1X_S1Z_NS4_9Copy_AtomIJNS4_17SM90_U32x4_STSM_NENS_6half_tEEEEvEEEvvEEEEvNT_6ParamsE:
        .type           _ZN7cutlass13device_kernelINS_4gemm6kernel13GemmUniversalIN4cute5tupleIJiiiiEEENS1_10collective13CollectiveMmaINS1_37MainloopSm90TmaGmmaWarpSpecializedFP8ILi17ENS5_IJNS4_1CILi2EEENSA_ILi1EEESC_EEENS1_35KernelTmaWarpSpecializedCooperativeEEENS5_IJNSA_ILi128EEENSA_ILi64EEESH_EEENS_12float_e4m3_tENS5_IJlSC_lEEESJ_SK_NS4_8TiledMMAINS4_8MMA_AtomIJNS4_4SM904GMMA30MMA_64x64x32_F32E4M3E4M3_SS_TNILNSO_7ScaleInE1ELSQ_1EEEEEENS4_6LayoutISD_NS5_IJSC_NSA_ILi0EEESU_EEEEENS5_IJNS4_10UnderscoreESX_SX_EEEEENS4_13SM90_TMA_LOADENS4_14ComposedLayoutINS4_7SwizzleILi2ELi4ELi3EEENS4_18smem_ptr_flag_bitsILi8EEENST_INS5_IJNSA_ILi8EEESH_EEENS5_IJSH_SC_EEEEEEEvNS4_8identityENS4_23SM90_TMA_LOAD_MULTICASTES1A_vS1B_EENS_8epilogue10collective18CollectiveEpilogueINS1E_22Sm90TmaWarpSpecializedILi2ELi2ELi16ELb0ELb0EEEJSI_NS5_IJSG_NSA_ILi32EEEEEESJ_SK_SJ_SK_NS1E_6fusion15FusionCallbacksIS1I_NS1L_23LinCombPerRowBiasEltActINS1E_6thread4ReLuESJ_fSJ_SJ_fLi16ELNS_15FloatRoundStyleE2EEESI_S1K_JEEES10_NS11_INS12_ILi1ELi4ELi3EEES15_NST_INS5_IJS16_S1J_EEENS5_IJS1J_SC_EEEEEEENS4_39AutoVectorizingCopyWithAssumedAlignmentILi128EEENS4_14SM90_TMA_STOREES1X_S1Z_NS4_9Copy_AtomIJNS4_17SM90_U32x4_STSM_NENS_6half_tEEEEvEEEvvEEEEvNT_6ParamsE,@function
        .size           _ZN7cutlass13device_kernelINS_4gemm6kernel13GemmUniversalIN4cute5tupleIJiiiiEEENS1_10collective13CollectiveMmaINS1_37MainloopSm90TmaGmmaWarpSpecializedFP8ILi17ENS5_IJNS4_1CILi2EEENSA_ILi1EEESC_EEENS1_35KernelTmaWarpSpecializedCooperativeEEENS5_IJNSA_ILi128EEENSA_ILi64EEESH_EEENS_12float_e4m3_tENS5_IJlSC_lEEESJ_SK_NS4_8TiledMMAINS4_8MMA_AtomIJNS4_4SM904GMMA30MMA_64x64x32_F32E4M3E4M3_SS_TNILNSO_7ScaleInE1ELSQ_1EEEEEENS4_6LayoutISD_NS5_IJSC_NSA_ILi0EEESU_EEEEENS5_IJNS4_10UnderscoreESX_SX_EEEEENS4_13SM90_TMA_LOADENS4_14ComposedLayoutINS4_7SwizzleILi2ELi4ELi3EEENS4_18smem_ptr_flag_bitsILi8EEENST_INS5_IJNSA_ILi8EEESH_EEENS5_IJSH_SC_EEEEEEEvNS4_8identityENS4_23SM90_TMA_LOAD_MULTICASTES1A_vS1B_EENS_8epilogue10collective18CollectiveEpilogueINS1E_22Sm90TmaWarpSpecializedILi2ELi2ELi16ELb0ELb0EEEJSI_NS5_IJSG_NSA_ILi32EEEEEESJ_SK_SJ_SK_NS1E_6fusion15FusionCallbacksIS1I_NS1L_23LinCombPerRowBiasEltActINS1E_6thread4ReLuESJ_fSJ_SJ_fLi16ELNS_15FloatRoundStyleE2EEESI_S1K_JEEES10_NS11_INS12_ILi1ELi4ELi3EEES15_NST_INS5_IJS16_S1J_EEENS5_IJS1J_SC_EEEEEEENS4_39AutoVectorizingCopyWithAssumedAlignmentILi128EEENS4_14SM90_TMA_STOREES1X_S1Z_NS4_9Copy_AtomIJNS4_17SM90_U32x4_STSM_NENS_6half_tEEEEvEEEvvEEEEvNT_6ParamsE,(.L_x_177 - _ZN7cutlass13device_kernelINS_4gemm6kernel13GemmUniversalIN4cute5tupleIJiiiiEEENS1_10collective13CollectiveMmaINS1_37MainloopSm90TmaGmmaWarpSpecializedFP8ILi17ENS5_IJNS4_1CILi2EEENSA_ILi1EEESC_EEENS1_35KernelTmaWarpSpecializedCooperativeEEENS5_IJNSA_ILi128EEENSA_ILi64EEESH_EEENS_12float_e4m3_tENS5_IJlSC_lEEESJ_SK_NS4_8TiledMMAINS4_8MMA_AtomIJNS4_4SM904GMMA30MMA_64x64x32_F32E4M3E4M3_SS_TNILNSO_7ScaleInE1ELSQ_1EEEEEENS4_6LayoutISD_NS5_IJSC_NSA_ILi0EEESU_EEEEENS5_IJNS4_10UnderscoreESX_SX_EEEEENS4_13SM90_TMA_LOADENS4_14ComposedLayoutINS4_7SwizzleILi2ELi4ELi3EEENS4_18smem_ptr_flag_bitsILi8EEENST_INS5_IJNSA_ILi8EEESH_EEENS5_IJSH_SC_EEEEEEEvNS4_8identityENS4_23SM90_TMA_LOAD_MULTICASTES1A_vS1B_EENS_8epilogue10collective18CollectiveEpilogueINS1E_22Sm90TmaWarpSpecializedILi2ELi2ELi16ELb0ELb0EEEJSI_NS5_IJSG_NSA_ILi32EEEEEESJ_SK_SJ_SK_NS1E_6fusion15FusionCallbacksIS1I_NS1L_23LinCombPerRowBiasEltActINS1E_6thread4ReLuESJ_fSJ_SJ_fLi16ELNS_15FloatRoundStyleE2EEESI_S1K_JEEES10_NS11_INS12_ILi1ELi4ELi3EEES15_NST_INS5_IJS16_S1J_EEENS5_IJS1J_SC_EEEEEEENS4_39AutoVectorizingCopyWithAssumedAlignmentILi128EEENS4_14SM90_TMA_STOREES1X_S1Z_NS4_9Copy_AtomIJNS4_17SM90_U32x4_STSM_NENS_6half_tEEEEvEEEvvEEEEvNT_6ParamsE)
        .other          _ZN7cutlass13device_kernelINS_4gemm6kernel13GemmUniversalIN4cute5tupleIJiiiiEEENS1_10collective13CollectiveMmaINS1_37MainloopSm90TmaGmmaWarpSpecializedFP8ILi17ENS5_IJNS4_1CILi2EEENSA_ILi1EEESC_EEENS1_35KernelTmaWarpSpecializedCooperativeEEENS5_IJNSA_ILi128EEENSA_ILi64EEESH_EEENS_12float_e4m3_tENS5_IJlSC_lEEESJ_SK_NS4_8TiledMMAINS4_8MMA_AtomIJNS4_4SM904GMMA30MMA_64x64x32_F32E4M3E4M3_SS_TNILNSO_7ScaleInE1ELSQ_1EEEEEENS4_6LayoutISD_NS5_IJSC_NSA_ILi0EEESU_EEEEENS5_IJNS4_10UnderscoreESX_SX_EEEEENS4_13SM90_TMA_LOADENS4_14ComposedLayoutINS4_7SwizzleILi2ELi4ELi3EEENS4_18smem_ptr_flag_bitsILi8EEENST_INS5_IJNSA_ILi8EEESH_EEENS5_IJSH_SC_EEEEEEEvNS4_8identityENS4_23SM90_TMA_LOAD_MULTICASTES1A_vS1B_EENS_8epilogue10collective18CollectiveEpilogueINS1E_22Sm90TmaWarpSpecializedILi2ELi2ELi16ELb0ELb0EEEJSI_NS5_IJSG_NSA_ILi32EEEEEESJ_SK_SJ_SK_NS1E_6fusion15FusionCallbacksIS1I_NS1L_23LinCombPerRowBiasEltActINS1E_6thread4ReLuESJ_fSJ_SJ_fLi16ELNS_15FloatRoundStyleE2EEESI_S1K_JEEES10_NS11_INS12_ILi1ELi4ELi3EEES15_NST_INS5_IJS16_S1J_EEENS5_IJS1J_SC_EEEEEEENS4_39AutoVectorizingCopyWithAssumedAlignmentILi128EEENS4_14SM90_TMA_STOREES1X_S1Z_NS4_9Copy_AtomIJNS4_17SM90_U32x4_STSM_NENS_6half_tEEEEvEEEvvEEEEvNT_6ParamsE,@"STO_CUDA_ENTRY STV_DEFAULT"
_ZN7cutlass13device_kernelINS_4gemm6kernel13GemmUniversalIN4cute5tupleIJiiiiEEENS1_10collective13CollectiveMmaINS1_37MainloopSm90TmaGmmaWarpSpecializedFP8ILi17ENS5_IJNS4_1CILi2EEENSA_ILi1EEESC_EEENS1_35KernelTmaWarpSpecializedCooperativeEEENS5_IJNSA_ILi128EEENSA_ILi64EEESH_EEENS_12float_e4m3_tENS5_IJlSC_lEEESJ_SK_NS4_8TiledMMAINS4_8MMA_AtomIJNS4_4SM904GMMA30MMA_64x64x32_F32E4M3E4M3_SS_TNILNSO_7ScaleInE1ELSQ_1EEEEEENS4_6LayoutISD_NS5_IJSC_NSA_ILi0EEESU_EEEEENS5_IJNS4_10UnderscoreESX_SX_EEEEENS4_13SM90_TMA_LOADENS4_14ComposedLayoutINS4_7SwizzleILi2ELi4ELi3EEENS4_18smem_ptr_flag_bitsILi8EEENST_INS5_IJNSA_ILi8EEESH_EEENS5_IJSH_SC_EEEEEEEvNS4_8identityENS4_23SM90_TMA_LOAD_MULTICASTES1A_vS1B_EENS_8epilogue10collective18CollectiveEpilogueINS1E_22Sm90TmaWarpSpecializedILi2ELi2ELi16ELb0ELb0EEEJSI_NS5_IJSG_NSA_ILi32EEEEEESJ_SK_SJ_SK_NS1E_6fusion15FusionCallbacksIS1I_NS1L_23LinCombPerRowBiasEltActINS1E_6thread4ReLuESJ_fSJ_SJ_fLi16ELNS_15FloatRoundStyleE2EEESI_S1K_JEEES10_NS11_INS12_ILi1ELi4ELi3EEES15_NST_INS5_IJS16_S1J_EEENS5_IJS1J_SC_EEEEEEENS4_39AutoVectorizingCopyWithAssumedAlignmentILi128EEENS4_14SM90_TMA_STOREES1X_S1Z_NS4_9Copy_AtomIJNS4_17SM90_U32x4_STSM_NENS_6half_tEEEEvEEEvvEEEEvNT_6ParamsE:
[----:B------:R-:W1:Y:S01]  /*0000*/  LDC R1, c[0x0][0x28] ;  /* 0x00000a00ff017b82 */ /* 0x000e620000000800 */
[----:B------:R-:W2:Y:S07]  /*0010*/  S2R R18, SR_TID.X ;  /* 0x0000000000127919 */ /* 0x000eae0000002100 */
[----:B------:R-:W3:Y:S01]  /*0020*/  LDC.64 R8, c[0x0][0x588] ;  /* 0x00016200ff087b82 */ /* 0x000ee20000000a00 */
[----:B------:R-:W-:Y:S01]  /*0030*/  ELECT P0, URZ, PT ;  /* 0x00000000003f782f */ /* 0x000fe20003800000 */
[----:B------:R-:W-:Y:S01]  /*0040*/  BSSY B0, `(.L_x_0) ;  /* 0x0000016000007945 */ /* 0x000fe20003800000 */
[----:B--2---:R-:W-:-:S02]  /*0050*/  SHF.R.U32.HI R0, RZ, 0x5, R18 ;  /* 0x00000005ff007819 */ /* 0x004fc40000011612 */
[----:B------:R-:W-:-:S03]  /*0060*/  SHF.R.U32.HI R4, RZ, 0x7, R18 ;  /* 0x00000007ff047819 */ /* 0x000fc60000011612 */
[----:B------:R-:W2:Y:S04]  /*0070*/  SHFL.IDX PT, R3, R0, RZ, 0x1f ;  /* 0x00001fff00037589 */ /* 0x000ea800000e0000 */
[----:B------:R4:W1:Y:S01]  /*0080*/  SHFL.IDX PT, R6, R4, RZ, 0x1f ;  /* 0x00001fff04067589 */ /* 0x00086200000e0000 */
[----:B--2---:R-:W-:Y:S02]  /*0090*/  ISETP.NE.OR P0, PT, R3, RZ, !P0 ;  /* 0x000000ff0300720c */ /* 0x004fe40004705670 */
[----:B------:R-:W-:-:S11]  /*00a0*/  SHF.R.S32.HI R2, RZ, 0x1f, R3 ;  /* 0x0000001fff027819 */ /* 0x000fd60000011403 */
[----:B-1-34-:R-:W-:Y:S05]  /*00b0*/  @P0 BRA `(.L_x_1) ;  /* 0x0000000000380947 */ /* 0x01afea0003800000 */
[----:B------:R-:W-:Y:S02]  /*00c0*/  ULDC.64 UR4, c[0x0][0x198] ;  /* 0x0000660000047ab9 */ /* 0x000fe40000000a00 */
[----:B------:R-:W-:Y:S02]  /*00d0*/  UIADD3 UR6, UP0, UR4, 0xf0, URZ ;  /* 0x000000f004067890 */ /* 0x000fe4000ff1e03f */
[----:B------:R-:W-:Y:S02]  /*00e0*/  UIADD3 UR8, UP1, UR4, 0x1f0, URZ ;  /* 0x000001f004087890 */ /* 0x000fe4000ff3e03f */
[----:B------:R-:W-:Y:S02]  /*00f0*/  UIADD3 UR10, UP2, UR4, 0x3f0, URZ ;  /* 0x000003f0040a7890 */ /* 0x000fe4000ff5e03f */
[----:B------:R-:W-:Y:S02]  /*0100*/  UIADD3 UR4, UP3, UR4, 0x4f0, URZ ;  /* 0x000004f004047890 */ /* 0x000fe4000ff7e03f */
[----:B------:R-:W-:-:S02]  /*0110*/  UIADD3.X UR7, URZ, UR5, URZ, UP0, !UPT ;  /* 0x000000053f077290 */ /* 0x000fc400087fe43f */
[----:B------:R-:W-:Y:S02]  /*0120*/  UIADD3.X UR9, URZ, UR5, URZ, UP1, !UPT ;  /* 0x000000053f097290 */ /* 0x000fe40008ffe43f */
[----:B------:R-:W-:Y:S02]  /*0130*/  UIADD3.X UR11, URZ, UR5, URZ, UP2, !UPT ;  /* 0x000000053f0b7290 */ /* 0x000fe400097fe43f */
[----:B------:R-:W-:-:S03]  /*0140*/  UIADD3.X UR5, URZ, UR5, URZ, UP3, !UPT ;  /* 0x000000053f057290 */ /* 0x000fc60009ffe43f */
[----:B------:R1:W-:Y:S02]  /*0150*/  UTMACCTL.PF [UR6] ;  /* 0x00000000060079b9 */ /* 0x0003e40008040000 */
[----:B------:R1:W-:Y:S02]  /*0160*/  UTMACCTL.PF [UR8] ;  /* 0x00000000080079b9 */ /* 0x0003e40008040000 */
[----:B------:R1:W-:Y:S02]  /*0170*/  UTMACCTL.PF [UR10] ;  /* 0x000000000a0079b9 */ /* 0x0003e40008040000 */
[----:B------:R1:W-:Y:S02]  /*0180*/  UTMACCTL.PF [UR4] ;  /* 0x00000000040079b9 */ /* 0x0003e40008040000 */
[----:B-1----:R-:W-:Y:S01]  /*0190*/  NOP ;  /* 0x0000000000007918 */ /* 0x002fe20000000000 */
.L_x_1:
[----:B------:R-:W-:Y:S05]  /*01a0*/  BSYNC B0 ;  /* 0x0000000000007941 */ /* 0x000fea0003800000 */
.L_x_0:
[----:B------:R-:W-:Y:S01]  /*01b0*/  ULDC.64 UR4, c[0x0][0x590] ;  /* 0x0001640000047ab9 */ /* 0x000fe20000000a00 */
[----:B------:R-:W-:Y:S01]  /*01c0*/  LEA.HI R2, R2, R3, RZ, 0x2 ;  /* 0x0000000302027211 */ /* 0x000fe200078f10ff */
[----:B------:R-:W-:Y:S01]  /*01d0*/  ULDC.64 UR38, c[0x0][0x208] ;  /* 0x0000820000267ab9 */ /* 0x000fe20000000a00 */
[----:B------:R-:W-:Y:S01]  /*01e0*/  ISETP.NE.U32.AND P2, PT, RZ, UR4, PT ;  /* 0x00000004ff007c0c */ /* 0x000fe2000bf45070 */
[----:B------:R-:W-:Y:S01]  /*01f0*/  IMAD.MOV.U32 R4, RZ, RZ, R8 ;  /* 0x000000ffff047224 */ /* 0x000fe200078e0008 */
[----:B------:R-:W-:Y:S01]  /*0200*/  LOP3.LUT R2, R2, 0xfffffffc, RZ, 0xc0, !PT ;  /* 0xfffffffc02027812 */ /* 0x000fe200078ec0ff */
[----:B------:R-:W-:Y:S01]  /*0210*/  IMAD.MOV.U32 R5, RZ, RZ, R9 ;  /* 0x000000ffff057224 */ /* 0x000fe200078e0009 */
[----:B------:R-:W-:-:S03]  /*0220*/  ISETP.NE.AND.EX P3, PT, RZ, UR5, PT, P2 ;  /* 0x00000005ff007c0c */ /* 0x000fc6000bf65320 */
[--C-:B------:R-:W-:Y:S01]  /*0230*/  IMAD.IADD R3, R3, 0x1, -R2.reuse ;  /* 0x0000000103037824 */ /* 0x100fe200078e0a02 */
[----:B------:R-:W-:-:S09]  /*0240*/  PRMT R2, RZ, 0x7610, R2 ;  /* 0x00007610ff027816 */ /* 0x000fd20000000002 */
[----:B------:R-:W-:Y:S05]  /*0250*/  @P3 BRA `(.L_x_2) ;  /* 0x0000000000303947 */ /* 0x000fea0003800000 */
[----:B------:R-:W-:Y:S02]  /*0260*/  ULDC.64 UR6, c[0x0][0x588] ;  /* 0x0001620000067ab9 */ /* 0x000fe40000000a00 */
[----:B------:R-:W-:-:S04]  /*0270*/  ISETP.NE.U32.AND P0, PT, RZ, UR6, PT ;  /* 0x00000006ff007c0c */ /* 0x000fc8000bf05070 */
[----:B------:R-:W-:-:S13]  /*0280*/  ISETP.NE.AND.EX P0, PT, RZ, UR7, PT, P0 ;  /* 0x00000007ff007c0c */ /* 0x000fda000bf05300 */
[----:B------:R-:W-:Y:S05]  /*0290*/  @!P0 BRA `(.L_x_3) ;  /* 0x0000000000108947 */ /* 0x000fea0003800000 */
[----:B------:R-:W2:Y:S02]  /*02a0*/  LDG.E R2, desc[UR38][R4.64] ;  /* 0x0000002604027981 */ /* 0x000ea4000c1e1900 */
[----:B--2---:R-:W-:Y:S01]  /*02b0*/  FSETP.NEU.AND P1, PT, R2, RZ, PT ;  /* 0x000000ff0200720b */ /* 0x004fe20003f2d000 */
[----:B------:R-:W-:Y:S01]  /*02c0*/  IMAD.MOV.U32 R2, RZ, RZ, 0x1 ;  /* 0x00000001ff027424 */ /* 0x000fe200078e00ff */
[----:B------:R-:W-:Y:S11]  /*02d0*/  BRA `(.L_x_2) ;  /* 0x0000000000107947 */ /* 0x000ff60003800000 */
.L_x_3:
[----:B------:R-:W-:Y:S01]  /*02e0*/  ULDC UR6, c[0x0][0x580] ;  /* 0x0001600000067ab9 */ /* 0x000fe20000000800 */
[----:B------:R-:W-:Y:S01]  /*02f0*/  IMAD.MOV.U32 R2, RZ, RZ, 0x1 ;  /* 0x00000001ff027424 */ /* 0x000fe200078e00ff */
[----:B------:R-:W-:Y:S02]  /*0300*/  FSETP.NEU.AND P1, PT, RZ, UR6, PT ;  /* 0x00000006ff007c0b */ /* 0x000fe4000bf2d000 */
[----:B------:R-:W-:-:S11]  /*0310*/  CS2R R4, SRZ ;  /* 0x0000000000047805 */ /* 0x000fd6000001ff00 */
.L_x_2:
[----:B------:R-:W-:Y:S02]  /*0320*/  ISETP.NE.U32.AND P4, PT, R4, RZ, PT ;  /* 0x000000ff0400720c */ /* 0x000fe40003f85070 */
[----:B------:R-:W-:Y:S02]  /*0330*/  ISETP.NE.AND.EX P5, PT, RZ, UR5, PT, P2 ;  /* 0x00000005ff007c0c */ /* 0x000fe4000bfa5320 */
[----:B------:R-:W-:Y:S02]  /*0340*/  ISETP.NE.AND.EX P2, PT, R5, RZ, PT, P4 ;  /* 0x000000ff0500720c */ /* 0x000fe40003f45340 */
[----:B------:R-:W-:-:S11]  /*0350*/  PLOP3.LUT P0, PT, PT, PT, PT, 0x8, 0x0 ;  /* 0x000000000000781c */ /* 0x000fd60003f0e170 */
[----:B------:R-:W-:Y:S05]  /*0360*/  @P2 BRA P5, `(.L_x_4) ;  /* 0x0000000000342947 */ /* 0x000fea0002800000 */
[----:B------:R-:W-:-:S04]  /*0370*/  ISETP.NE.U32.AND P0, PT, RZ, UR4, PT ;  /* 0x00000004ff007c0c */ /* 0x000fc8000bf05070 */
[----:B------:R-:W-:-:S13]  /*0380*/  ISETP.NE.AND.EX P0, PT, RZ, UR5, PT, P0 ;  /* 0x00000005ff007c0c */ /* 0x000fda000bf05300 */
[----:B------:R-:W-:Y:S05]  /*0390*/  @!P0 BRA `(.L_x_5) ;  /* 0x0000000000248947 */ /* 0x000fea0003800000 */
[----:B------:R-:W-:Y:S02]  /*03a0*/  PRMT R2, R2, 0x9910, RZ ;  /* 0x0000991002027816 */ /* 0x000fe400000000ff */
[----:B------:R-:W-:Y:S02]  /*03b0*/  ISETP.NE.U32.AND P0, PT, R4, RZ, PT ;  /* 0x000000ff0400720c */ /* 0x000fe40003f05070 */
[----:B------:R-:W-:Y:S02]  /*03c0*/  ISETP.NE.AND P2, PT, R2, RZ, PT ;  /* 0x000000ff0200720c */ /* 0x000fe40003f45270 */
[----:B------:R-:W-:Y:S02]  /*03d0*/  ISETP.NE.AND.EX P0, PT, R5, RZ, PT, P0 ;  /* 0x000000ff0500720c */ /* 0x000fe40003f05300 */
[----:B------:R-:W-:-:S09]  /*03e0*/  SEL R2, RZ, 0xffffffff, P1 ;  /* 0xffffffffff027807 */ /* 0x000fd20000800000 */
[----:B------:R-:W-:-:S04]  /*03f0*/  @!P2 SEL R2, RZ, 0xffffffff, P0 ;  /* 0xffffffffff02a807 */ /* 0x000fc80000000000 */
[----:B------:R-:W-:-:S04]  /*0400*/  LOP3.LUT R2, R2, 0x1, RZ, 0xc0, !PT ;  /* 0x0000000102027812 */ /* 0x000fc800078ec0ff */
[----:B------:R-:W-:Y:S01]  /*0410*/  ISETP.EQ.U32.AND P0, PT, R2, 0x1, PT ;  /* 0x000000010200780c */ /* 0x000fe20003f02070 */
[----:B------:R-:W-:-:S12]  /*0420*/  BRA `(.L_x_4) ;  /* 0x0000000000047947 */ /* 0x000fd80003800000 */
.L_x_5:
[----:B------:R-:W-:-:S13]  /*0430*/  PLOP3.LUT P0, PT, P1, PT, PT, 0x8, 0x0 ;  /* 0x000000000000781c */ /* 0x000fda0000f0e170 */
.L_x_4:
[----:B------:R-:W1:Y:S02]  /*0440*/  SHFL.IDX PT, R2, R0, RZ, 0x1f ;  /* 0x00001fff00027589 */ /* 0x000e6400000e0000 */
[----:B-1----:R-:W-:-:S13]  /*0450*/  ISETP.NE.AND P1, PT, R2, RZ, PT ;  /* 0x000000ff0200720c */ /* 0x002fda0003f25270 */
[----:B------:R-:W-:Y:S05]  /*0460*/  @P1 BRA `(.L_x_6) ;  /* 0x0000000000cc1947 */ /* 0x000fea0003800000 */
[----:B------:R-:W-:Y:S01]  /*0470*/  ELECT P1, URZ, PT ;  /* 0x00000000003f782f */ /* 0x000fe20003820000 */
[----:B------:R-:W-:-:S12]  /*0480*/  BSSY B0, `(.L_x_6) ;  /* 0x0000031000007945 */ /* 0x000fd80003800000 */
[----:B------:R-:W-:Y:S05]  /*0490*/  @!P1 BRA `(.L_x_7) ;  /* 0x0000000000bc9947 */ /* 0x000fea0003800000 */
[----:B------:R-:W1:Y:S01]  /*04a0*/  S2UR UR8, SR_CgaCtaId ;  /* 0x00000000000879c3 */ /* 0x000e620000008800 */
[----:B------:R-:W-:Y:S01]  /*04b0*/  UMOV UR4, 0x400 ;  /* 0x0000040000047882 */ /* 0x000fe20000000000 */
[----:B------:R-:W-:Y:S01]  /*04c0*/  UMOV UR5, 0x1 ;  /* 0x0000000100057882 */ /* 0x000fe20000000000 */
[----:B------:R-:W-:Y:S02]  /*04d0*/  UMOV UR6, 0x4 ;  /* 0x0000000400067882 */ /* 0x000fe40000000000 */
[----:B------:R-:W-:-:S04]  /*04e0*/  UIADD3 UR6, -UR6, 0x100000, URZ ;  /* 0x0010000006067890 */ /* 0x000fc8000fffe13f */
[----:B------:R-:W-:Y:S02]  /*04f0*/  USHF.L.U32 UR7, UR6, 0xb, URZ ;  /* 0x0000000b06077899 */ /* 0x000fe4000800063f */
[----:B------:R-:W-:Y:S02]  /*0500*/  USHF.L.U32 UR6, UR6, 0x1, URZ ;  /* 0x0000000106067899 */ /* 0x000fe4000800063f */
[----:B-1----:R-:W-:Y:S02]  /*0510*/  ULEA UR8, UR8, UR4, 0x18 ;  /* 0x0000000408087291 */ /* 0x002fe4000f8ec03f */
[----:B------:R-:W-:-:S04]  /*0520*/  UIADD3 UR4, -UR5, 0x100000, URZ ;  /* 0x0010000005047890 */ /* 0x000fc8000fffe13f */
[----:B------:R-:W-:Y:S02]  /*0530*/  USHF.L.U32 UR5, UR4, 0xb, URZ ;  /* 0x0000000b04057899 */ /* 0x000fe4000800063f */
[----:B------:R-:W-:Y:S01]  /*0540*/  USHF.L.U32 UR4, UR4, 0x1, URZ ;  /* 0x0000000104047899 */ /* 0x000fe2000800063f */
[----:B------:R-:W1:Y:S11]  /*0550*/  FENCE.VIEW.ASYNC.S ;  /* 0x00000000000073c6 */ /* 0x000e760000000000 */
[----:B-1----:R1:W2:Y:S01]  /*0560*/  SYNCS.EXCH.64 URZ, [UR8], UR4 ;  /* 0x00000004083f75b2 */ /* 0x0022a20008000100 */
[----:B------:R1:W3:Y:S01]  /*0570*/  SYNCS.EXCH.64 URZ, [UR8+0x88], UR6 ;  /* 0x00008806083f75b2 */ /* 0x0002e20008000100 */
[----:B------:R1:W4:Y:S01]  /*0580*/  SYNCS.EXCH.64 URZ, [UR8+0x8], UR4 ;  /* 0x00000804083f75b2 */ /* 0x0003220008000100 */
[----:B------:R1:W1:Y:S01]  /*0590*/  SYNCS.EXCH.64 URZ, [UR8+0x90], UR6 ;  /* 0x00009006083f75b2 */ /* 0x0002620008000100 */
        /* <DEDUP_REMOVED lines=30> */
[----:B--234-:R-:W-:Y:S01]  /*0780*/  NOP ;  /* 0x0000000000007918 */ /* 0x01cfe20000000000 */
.L_x_7:
[----:B-1----:R-:W-:Y:S05]  /*0790*/  BSYNC B0 ;  /* 0x0000000000007941 */ /* 0x002fea0003800000 */
.L_x_6:
[----:B------:R-:W1:Y:S01]  /*07a0*/  S2UR UR9, SR_CTAID.X ;  /* 0x00000000000979c3 */ /* 0x000e620000002500 */
[----:B------:R-:W2:Y:S01]  /*07b0*/  S2R R4, SR_CTAID.Y ;  /* 0x0000000000047919 */ /* 0x000ea20000002600 */
[----:B------:R-:W-:Y:S01]  /*07c0*/  ULDC UR4, c[0x0][0x150] ;  /* 0x0000540000047ab9 */ /* 0x000fe20000000800 */
[----:B------:R-:W-:Y:S01]  /*07d0*/  NOP ;  /* 0x0000000000007918 */ /* 0x000fe20000000000 */
[----:B------:R-:W3:Y:S04]  /*07e0*/  SHFL.IDX PT, R12, R0, RZ, 0x1f ;  /* 0x00001fff000c7589 */ /* 0x000ee800000e0000 */
[----:B------:R-:W4:Y:S01]  /*07f0*/  LDC R10, c[0x0][0x144] ;  /* 0x00005100ff0a7b82 */ /* 0x000f220000000800 */
[----:B-1----:R-:W-:-:S05]  /*0800*/  I2FP.F32.U32 R7, UR9 ;  /* 0x0000000900077c45 */ /* 0x002fca0008201000 */
[----:B------:R-:W-:Y:S01]  /*0810*/  FMUL R11, R7, UR4 ;  /* 0x00000004070b7c20 */ /* 0x000fe20008400000 */
[----:B---3--:R-:W-:Y:S01]  /*0820*/  ISETP.NE.AND P1, PT, R12, RZ, PT ;  /* 0x000000ff0c00720c */ /* 0x008fe20003f25270 */
[----:B------:R-:W-:Y:S01]  /*0830*/  ULDC UR4, c[0x0][0x154] ;  /* 0x0000550000047ab9 */ /* 0x000fe20000000800 */
[----:B------:R-:W-:Y:S02]  /*0840*/  SHF.R.S32.HI R7, RZ, 0x1f, R18 ;  /* 0x0000001fff077819 */ /* 0x000fe40000011412 */
[----:B--2---:R-:W-:Y:S01]  /*0850*/  I2FP.F32.U32 R12, R4 ;  /* 0x00000004000c7245 */ /* 0x004fe20000201000 */
[----:B------:R-:W1:Y:S01]  /*0860*/  F2I.U32.TRUNC.NTZ R11, R11 ;  /* 0x0000000b000b7305 */ /* 0x000e62000020f000 */
[----:B------:R-:W-:-:S03]  /*0870*/  LEA.HI R7, R7, R18, RZ, 0x7 ;  /* 0x0000001207077211 */ /* 0x000fc600078f38ff */
[----:B------:R-:W-:Y:S01]  /*0880*/  FMUL R14, R12, UR4 ;  /* 0x000000040c0e7c20 */ /* 0x000fe20008400000 */
[----:B------:R-:W-:Y:S01]  /*0890*/  LOP3.LUT R7, R7, 0xffffff80, RZ, 0xc0, !PT ;  /* 0xffffff8007077812 */ /* 0x000fe200078ec0ff */
[----:B-1----:R-:W-:-:S04]  /*08a0*/  IMAD.MOV R13, RZ, RZ, -R11 ;  /* 0x000000ffff0d7224 */ /* 0x002fc800078e0a0b */
[----:B----4-:R-:W-:Y:S01]  /*08b0*/  IMAD R10, R10, R13, UR9 ;  /* 0x000000090a0a7e24 */ /* 0x010fe2000f8e020d */
[----:B------:R-:W-:Y:S06]  /*08c0*/  @P1 BRA `(.L_x_8) ;  /* 0x0000000000481947 */ /* 0x000fec0003800000 */
[----:B------:R-:W1:Y:S01]  /*08d0*/  S2UR UR5, SR_CgaCtaId ;  /* 0x00000000000579c3 */ /* 0x000e620000008800 */
[----:B------:R-:W-:Y:S01]  /*08e0*/  UMOV UR4, 0x400 ;  /* 0x0000040000047882 */ /* 0x000fe20000000000 */
[----:B------:R-:W-:Y:S01]  /*08f0*/  UMOV UR6, 0x20 ;  /* 0x0000002000067882 */ /* 0x000fe20000000000 */
[----:B------:R-:W-:Y:S01]  /*0900*/  UMOV UR7, 0x100 ;  /* 0x0000010000077882 */ /* 0x000fe20000000000 */
[----:B------:R-:W-:Y:S01]  /*0910*/  ELECT P1, URZ, PT ;  /* 0x00000000003f782f */ /* 0x000fe20003820000 */
[----:B-1----:R-:W-:Y:S02]  /*0920*/  ULEA UR8, UR5, UR4, 0x18 ;  /* 0x0000000405087291 */ /* 0x002fe4000f8ec03f */
[----:B------:R-:W-:-:S04]  /*0930*/  UIADD3 UR4, -UR6, 0x100000, URZ ;  /* 0x0010000006047890 */ /* 0x000fc8000fffe13f */
[----:B------:R-:W-:Y:S02]  /*0940*/  USHF.L.U32 UR5, UR4, 0xb, URZ ;  /* 0x0000000b04057899 */ /* 0x000fe4000800063f */
[----:B------:R-:W-:Y:S02]  /*0950*/  USHF.L.U32 UR4, UR4, 0x1, URZ ;  /* 0x0000000104047899 */ /* 0x000fe4000800063f */
[----:B------:R-:W-:-:S04]  /*0960*/  UIADD3 UR6, -UR7, 0x100000, URZ ;  /* 0x0010000007067890 */ /* 0x000fc8000fffe13f */
[----:B------:R-:W-:Y:S02]  /*0970*/  USHF.L.U32 UR7, UR6, 0xb, URZ ;  /* 0x0000000b06077899 */ /* 0x000fe4000800063f */
[----:B------:R-:W-:Y:S01]  /*0980*/  USHF.L.U32 UR6, UR6, 0x1, URZ ;  /* 0x0000000106067899 */ /* 0x000fe2000800063f */
[----:B------:R-:W1:Y:S03]  /*0990*/  FENCE.VIEW.ASYNC.S ;  /* 0x00000000000073c6 */ /* 0x000e660000000000 */
[----:B-1----:R1:W2:Y:S08]  /*09a0*/  SYNCS.EXCH.64 URZ, [UR8+0x110], UR4 ;  /* 0x00011004083f75b2 */ /* 0x0022b00008000100 */
[----:B------:R1:W3:Y:S01]  /*09b0*/  SYNCS.EXCH.64 URZ, [UR8+0x120], UR6 ;  /* 0x00012006083f75b2 */ /* 0x0002e20008000100 */
[----:B------:R1:W4:Y:S01]  /*09c0*/  SYNCS.EXCH.64 URZ, [UR8+0x118], UR4 ;  /* 0x00011804083f75b2 */ /* 0x0003220008000100 */
[----:B------:R1:W1:Y:S01]  /*09d0*/  SYNCS.EXCH.64 URZ, [UR8+0x128], UR6 ;  /* 0x00012806083f75b2 */ /* 0x0002620008000100 */
[----:B------:R-:W-:Y:S01]  /*09e0*/  NOP ;  /* 0x0000000000007918 */ /* 0x000fe20000000000 */
.L_x_8:
[----:B------:R-:W-:Y:S01]  /*09f0*/  IMAD.IADD R7, R18, 0x1, -R7 ;  /* 0x0000000112077824 */ /* 0x000fe200078e0a07 */
[----:B------:R-:W5:Y:S01]  /*0a00*/  SHFL.IDX PT, R0, R0, RZ, 0x1f ;  /* 0x00001fff00007589 */ /* 0x000f6200000e0000 */
[----:B------:R-:W-:Y:S02]  /*0a10*/  SHF.R.S32.HI R13, RZ, 0x1f, R2 ;  /* 0x0000001fff0d7819 */ /* 0x000fe40000011402 */
[----:B------:R-:W-:Y:S01]  /*0a20*/  ELECT P1, URZ, PT ;  /* 0x00000000003f782f */ /* 0x000fe20003820000 */
[----:B------:R-:W2:Y:S01]  /*0a30*/  F2I.U32.TRUNC.NTZ R14, R14 ;  /* 0x0000000e000e7305 */ /* 0x000ea2000020f000 */
[----:B------:R-:W-:Y:S01]  /*0a40*/  SHF.R.S32.HI R12, RZ, 0x1f, R7 ;  /* 0x0000001fff0c7819 */ /* 0x000fe20000011407 */
[----:B-1----:R-:W-:Y:S01]  /*0a50*/  UMOV UR4, 0x20 ;  /* 0x0000002000047882 */ /* 0x002fe20000000000 */
[----:B------:R-:W-:Y:S01]  /*0a60*/  LEA.HI R13, R13, R2, RZ, 0x2 ;  /* 0x000000020d0d7211 */ /* 0x000fe200078f10ff */
[----:B------:R-:W-:Y:S01]  /*0a70*/  IMAD.MOV.U32 R23, RZ, RZ, 0x1 ;  /* 0x00000001ff177424 */ /* 0x000fe200078e00ff */
[----:B------:R-:W-:Y:S01]  /*0a80*/  LEA.HI R12, R12, R7, RZ, 0x3 ;  /* 0x000000070c0c7211 */ /* 0x000fe200078f18ff */
[----:B------:R-:W-:Y:S01]  /*0a90*/  NOP ;  /* 0x0000000000007918 */ /* 0x000fe20000000000 */
[----:B------:R-:W-:-:S02]  /*0aa0*/  LOP3.LUT R13, R13, 0x3ffffffc, RZ, 0xc0, !PT ;  /* 0x3ffffffc0d0d7812 */ /* 0x000fc400078ec0ff */
[--C-:B------:R-:W-:Y:S02]  /*0ab0*/  SHF.R.S32.HI R11, RZ, 0x3, R12.reuse ;  /* 0x00000003ff0b7819 */ /* 0x100fe4000001140c */
[----:B------:R-:W-:Y:S01]  /*0ac0*/  SHF.R.S32.HI R12, RZ, 0x1f, R12 ;  /* 0x0000001fff0c7819 */ /* 0x000fe2000001140c */
[----:B------:R-:W-:Y:S01]  /*0ad0*/  IMAD.IADD R13, R2, 0x1, -R13 ;  /* 0x00000001020d7824 */ /* 0x000fe200078e0a0d */
[C---:B------:R-:W-:Y:S01]  /*0ae0*/  ISETP.NE.AND P4, PT, R3.reuse, RZ, PT ;  /* 0x000000ff0300720c */ /* 0x040fe20003f85270 */
[----:B------:R-:W1:Y:S01]  /*0af0*/  LDC R2, c[0x0][0x140] ;  /* 0x00005000ff027b82 */ /* 0x000e620000000800 */
[----:B------:R-:W-:Y:S01]  /*0b00*/  LEA.HI R12, R12, R11, RZ, 0x2 ;  /* 0x0000000b0c0c7211 */ /* 0x000fe200078f10ff */
[----:B--2---:R-:W-:Y:S01]  /*0b10*/  IMAD.MOV R24, RZ, RZ, -R14 ;  /* 0x000000ffff187224 */ /* 0x004fe200078e0a0e */
[----:B------:R-:W-:Y:S02]  /*0b20*/  ISETP.EQ.OR P2, PT, R3, 0x3, !P4 ;  /* 0x000000030300780c */ /* 0x000fe40006742670 */
[----:B------:R-:W-:-:S02]  /*0b30*/  LOP3.LUT R12, R12, 0xfffffffc, RZ, 0xc0, !PT ;  /* 0xfffffffc0c0c7812 */ /* 0x000fc400078ec0ff */
[----:B-----5:R-:W-:Y:S02]  /*0b40*/  ISETP.NE.OR P1, PT, R0, RZ, !P1 ;  /* 0x000000ff0000720c */ /* 0x020fe40004f25670 */
[----:B------:R-:W-:Y:S01]  /*0b50*/  ISETP.EQ.AND P2, PT, R6, RZ, P2 ;  /* 0x000000ff0600720c */ /* 0x000fe20001742270 */
[----:B------:R-:W-:Y:S02]  /*0b60*/  IMAD.IADD R12, R11, 0x1, -R12 ;  /* 0x000000010b0c7824 */ /* 0x000fe400078e0a0c */
[----:B------:R-:W2:Y:S01]  /*0b70*/  LDC R11, c[0x0][0x148] ;  /* 0x00005200ff0b7b82 */ /* 0x000ea20000000800 */
[----:B------:R-:W-:Y:S01]  /*0b80*/  SEL R19, RZ, 0x1, !P2 ;  /* 0x00000001ff137807 */ /* 0x000fe20005000000 */
[----:B------:R-:W-:-:S05]  /*0b90*/  IMAD R12, R13, 0x4, R12 ;  /* 0x000000040d0c7824 */ /* 0x000fca00078e020c */
[----:B------:R-:W-:Y:S01]  /*0ba0*/  LEA.HI R0, R12, R12, RZ, 0x1 ;  /* 0x0000000c0c007211 */ /* 0x000fe200078f08ff */
[----:B------:R-:W-:Y:S01]  /*0bb0*/  VOTEU.ALL UP0, P1 ;  /* 0x00000000003f7886 */ /* 0x000fe20000800000 */
[----:B------:R-:W-:Y:S02]  /*0bc0*/  VOTEU.ALL UP1, P1 ;  /* 0x00000000003f7886 */ /* 0x000fe40000820000 */
[----:B------:R-:W-:Y:S02]  /*0bd0*/  LOP3.LUT R13, R0, 0xfffffffe, RZ, 0xc0, !PT ;  /* 0xfffffffe000d7812 */ /* 0x000fe400078ec0ff */
[----:B------:R-:W5:Y:S01]  /*0be0*/  @!UP0 S2UR UR7, SR_CgaCtaId ;  /* 0x00000000000789c3 */ /* 0x000f620000008800 */
[----:B------:R-:W-:Y:S01]  /*0bf0*/  @!UP0 UMOV UR6, 0x400 ;  /* 0x0000040000068882 */ /* 0x000fe20000000000 */
[----:B------:R-:W-:-:S04]  /*0c00*/  @!UP0 UIADD3 UR4, -UR4, 0x100000, URZ ;  /* 0x0010000004048890 */ /* 0x000fc8000fffe13f */
[----:B------:R-:W-:Y:S02]  /*0c10*/  @!UP0 USHF.L.U32 UR5, UR4, 0xb, URZ ;  /* 0x0000000b04058899 */ /* 0x000fe4000800063f */
[----:B------:R-:W-:Y:S01]  /*0c20*/  @!UP0 USHF.L.U32 UR4, UR4, 0x1, URZ ;  /* 0x0000000104048899 */ /* 0x000fe2000800063f */
[----:B------:R-:W-:Y:S01]  /*0c30*/  IMAD.IADD R13, R12, 0x1, -R13 ;  /* 0x000000010c0d7824 */ /* 0x000fe200078e0a0d */
[----:B-1----:R-:W-:-:S04]  /*0c40*/  ISETP.EQ.U32.AND P2, PT, R2, 0x1, PT ;  /* 0x000000010200780c */ /* 0x002fc80003f42070 */
[----:B------:R-:W-:Y:S01]  /*0c50*/  ISETP.NE.AND P5, PT, R13, R10, PT ;  /* 0x0000000a0d00720c */ /* 0x000fe20003fa5270 */
[----:B------:R-:W-:-:S05]  /*0c60*/  IMAD.SHL.U32 R13, R12, 0x4, RZ ;  /* 0x000000040c0d7824 */ /* 0x000fca00078e00ff */
[----:B------:R-:W-:Y:S01]  /*0c70*/  LOP3.LUT R22, R12, 0xc, R13, 0x78, !PT ;  /* 0x0000000c0c167812 */ /* 0x000fe200078e780d */
[----:B--2---:R-:W-:Y:S02]  /*0c80*/  IMAD R13, R11, R24, R4 ;  /* 0x000000180b0d7224 */ /* 0x004fe400078e0204 */
[----:B------:R-:W-:-:S04]  /*0c90*/  VIADD R12, R6, 0xffffffff ;  /* 0xffffffff060c7836 */ /* 0x000fc80000000000 */
[----:B------:R-:W-:Y:S01]  /*0ca0*/  @P5 LEA.HI R0, R22, R22, RZ, 0x1 ;  /* 0x0000001616005211 */ /* 0x000fe200078f08ff */
[----:B-----5:R-:W-:-:S03]  /*0cb0*/  @!UP0 ULEA UR6, UR7, UR6, 0x18 ;  /* 0x0000000607068291 */ /* 0x020fc6000f8ec03f */
[----:B------:R-:W-:Y:S01]  /*0cc0*/  @P5 SHF.R.S32.HI R0, RZ, 0x1, R0 ;  /* 0x00000001ff005819 */ /* 0x000fe20000011400 */
[----:B------:R-:W-:Y:S01]  /*0cd0*/  VOTEU.ALL UP0, P1 ;  /* 0x00000000003f7886 */ /* 0x000fe20000800000 */
[----:B------:R-:W-:Y:S02]  /*0ce0*/  LOP3.LUT P1, RZ, R7, 0x7, RZ, 0xc0, !PT ;  /* 0x0000000707ff7812 */ /* 0x000fe4000782c0ff */
[----:B------:R-:W-:Y:S02]  /*0cf0*/  @P5 ISETP.NE.AND P6, PT, R0, R13, PT ;  /* 0x0000000d0000520c */ /* 0x000fe40003fc5270 */
[----:B------:R-:W-:Y:S02]  /*0d00*/  ISETP.LT.U32.AND P1, PT, R22, 0x2, !P1 ;  /* 0x000000021600780c */ /* 0x000fe40004f21070 */
[----:B------:R-:W-:Y:S02]  /*0d10*/  @P5 SEL R23, RZ, 0x1, P6 ;  /* 0x00000001ff175807 */ /* 0x000fe40003000000 */
[----:B------:R-:W-:Y:S01]  /*0d20*/  ISETP.NE.AND P5, PT, R6, RZ, PT ;  /* 0x000000ff0600720c */ /* 0x000fe20003fa5270 */
[----:B------:R-:W1:Y:S02]  /*0d30*/  FENCE.VIEW.ASYNC.S ;  /* 0x00000000000073c6 */ /* 0x000e640000000000 */
[----:B-1----:R1:W2:Y:S01]  /*0d40*/  @!UP0 SYNCS.EXCH.64 URZ, [UR6+0x130], UR4 ;  /* 0x00013004063f85b2 */ /* 0x0022a20008000100 */
[----:B------:R-:W-:-:S02]  /*0d50*/  SEL R0, RZ, 0x1, !P1 ;  /* 0x00000001ff007807 */ /* 0x000fc40004800000 */
[----:B------:R-:W-:Y:S02]  /*0d60*/  ISETP.EQ.AND P6, PT, R3, 0x2, !P5 ;  /* 0x000000020300780c */ /* 0x000fe40006fc2270 */
[----:B------:R-:W-:Y:S02]  /*0d70*/  ISETP.GE.U32.AND P1, PT, R12, 0x2, PT ;  /* 0x000000020c00780c */ /* 0x000fe40003f26070 */
[----:B------:R-:W-:Y:S02]  /*0d80*/  SEL R2, RZ, 0x1, !P6 ;  /* 0x00000001ff027807 */ /* 0x000fe40007000000 */
[----:B------:R-:W-:Y:S02]  /*0d90*/  LOP3.LUT R23, R23, R0, RZ, 0xc0, !PT ;  /* 0x0000000017177212 */ /* 0x000fe400078ec0ff */
[----:B------:R-:W-:Y:S02]  /*0da0*/  SEL R0, R2, 0x2, P1 ;  /* 0x0000000202007807 */ /* 0x000fe40000800000 */
[----:B------:R-:W-:Y:S01]  /*0db0*/  SEL R19, R19, 0x2, P1 ;  /* 0x0000000213137807 */ /* 0x000fe20000800000 */
[----:B------:R1:W1:Y:S01]  /*0dc0*/  @!UP1 SYNCS.EXCH.64 URZ, [UR6+0x138], UR4 ;  /* 0x00013804063f95b2 */ /* 0x0002620008000100 */
[----:B------:R-:W-:Y:S01]  /*0dd0*/  NOP ;  /* 0x0000000000007918 */ /* 0x000fe20000000000 */
[----:B------:R-:W-:Y:S05]  /*0de0*/  @!P2 BRA `(.L_x_9) ;  /* 0x000000000008a947 */ /* 0x000fea0003800000 */
[----:B-1234-:R-:W-:Y:S01]  /*0df0*/  UCGABAR_ARV ;  /* 0x00000000000079c7 */ /* 0x01efe20008000000 */
[----:B------:R-:W-:Y:S05]  /*0e00*/  BRA `(.L_x_10) ;  /* 0x0000000000047947 */ /* 0x000fea0003800000 */
.L_x_9:
[----:B-1234-:R-:W-:Y:S01]  /*0e10*/  NOP ;  /* 0x0000000000007918 */ /* 0x01efe20000000000 */
.L_x_10:
[----:B------:R-:W1:Y:S01]  /*0e20*/  LDC R2, c[0x0][0x904] ;  /* 0x00024100ff027b82 */ /* 0x000e620000000800 */
[----:B------:R-:W-:Y:S02]  /*0e30*/  IMAD.U32 R6, RZ, RZ, UR9 ;  /* 0x00000009ff067e24 */ /* 0x000fe4000f8e00ff */
[----:B------:R-:W-:Y:S01]  /*0e40*/  IMAD.MOV.U32 R7, RZ, RZ, RZ ;  /* 0x000000ffff077224 */ /* 0x000fe200078e00ff */
[----:B-1----:R-:W-:-:S04]  /*0e50*/  ISETP.NE.AND P1, PT, R2, 0x1, PT ;  /* 0x000000010200780c */ /* 0x002fc80003f25270 */
[----:B------:R-:W-:-:S09]  /*0e60*/  P2R R5, PR, RZ, 0x2 ;  /* 0x00000002ff057803 */ /* 0x000fd20000000000 */
[----:B------:R-:W1:Y:S01]  /*0e70*/  @P1 LDC R17, c[0x0][0x10] ;  /* 0x00000400ff111b82 */ /* 0x000e620000000800 */
[----:B------:R-:W-:Y:S02]  /*0e80*/  @P1 IMAD.MOV.U32 R5, RZ, RZ, RZ ;  /* 0x000000ffff051224 */ /* 0x000fe400078e00ff */
[----:B------:R-:W-:-:S05]  /*0e90*/  @P1 IMAD.MOV.U32 R15, RZ, RZ, RZ ;  /* 0x000000ffff0f1224 */ /* 0x000fca00078e00ff */
[----:B------:R-:W2:Y:S01]  /*0ea0*/  @!P1 LDC R13, c[0x0][0xc] ;  /* 0x00000300ff0d9b82 */ /* 0x000ea20000000800 */
[----:B------:R-:W-:Y:S01]  /*0eb0*/  ULDC UR4, c[0x0][0xc] ;  /* 0x0000030000047ab9 */ /* 0x000fe20000000800 */
[----:B------:R-:W-:Y:S01]  /*0ec0*/  ULDC UR5, c[0x0][0x10] ;  /* 0x0000040000057ab9 */ /* 0x000fe20000000800 */
[----:B------:R-:W-:Y:S01]  /*0ed0*/  ULDC UR6, c[0x0][0x14] ;  /* 0x0000050000067ab9 */ /* 0x000fe20000000800 */
[----:B------:R-:W-:-:S04]  /*0ee0*/  UIMAD.WIDE.U32 UR4, UR4, UR5, URZ ;  /* 0x00000005040472a5 */ /* 0x000fc8000f8e003f */
[----:B------:R-:W-:Y:S02]  /*0ef0*/  UIMAD.WIDE.U32 UR36, UR4, UR6, URZ ;  /* 0x00000006042472a5 */ /* 0x000fe4000f8e003f */
[----:B------:R-:W-:-:S04]  /*0f00*/  UIMAD UR42, UR5, UR6, URZ ;  /* 0x00000006052a72a4 */ /* 0x000fc8000f8e023f */
[----:B------:R-:W-:Y:S01]  /*0f10*/  UIADD3 UR42, UR37, UR42, URZ ;  /* 0x0000002a252a7290 */ /* 0x000fe2000fffe03f */
[----:B-1----:R-:W-:-:S04]  /*0f20*/  @P1 IMAD.WIDE.U32 R16, R17, UR9, R4 ;  /* 0x0000000911101c25 */ /* 0x002fc8000f8e0004 */
[----:B------:R-:W-:Y:S02]  /*0f30*/  @P1 IMAD.IADD R17, R17, 0x1, R15 ;  /* 0x0000000111111824 */ /* 0x000fe400078e020f */
[----:B--2---:R-:W-:-:S04]  /*0f40*/  @!P1 IMAD.WIDE.U32 R6, R4, R13, R6 ;  /* 0x0000000d04069225 */ /* 0x004fc800078e0006 */
[----:B------:R-:W-:Y:S02]  /*0f50*/  @!P1 IMAD.MOV.U32 R16, RZ, RZ, R6 ;  /* 0x000000ffff109224 */ /* 0x000fe400078e0006 */
[----:B------:R-:W-:Y:S01]  /*0f60*/  @!P1 IMAD.MOV.U32 R17, RZ, RZ, R7 ;  /* 0x000000ffff119224 */ /* 0x000fe200078e0007 */
[----:B------:R-:W-:Y:S06]  /*0f70*/  @!P2 BRA `(.L_x_11) ;  /* 0x00000000000ca947 */ /* 0x000fec0003800000 */
[----:B------:R-:W-:Y:S01]  /*0f80*/  UCGABAR_WAIT ;  /* 0x0000000000007dc7 */ /* 0x000fe20008000000 */
[----:B------:R-:W-:Y:S01]  /*0f90*/  CCTL.IVALL ;  /* 0x00000000ff00798f */ /* 0x000fe20002000000 */
[----:B------:R-:W-:Y:S05]  /*0fa0*/  BRA `(.L_x_12) ;  /* 0x0000000000047947 */ /* 0x000fea0003800000 */
.L_x_11:
[----:B------:R-:W-:Y:S06]  /*0fb0*/  BAR.SYNC.DEFER_BLOCKING 0x0 ;  /* 0x0000000000007b1d */ /* 0x000fec0000010000 */
.L_x_12:
[----:B------:R-:W1:Y:S01]  /*0fc0*/  S2UR UR43, SR_CgaCtaId ;  /* 0x00000000002b79c3 */ /* 0x000e620000008800 */
[----:B------:R-:W-:Y:S05]  /*0fd0*/  @!P5 BRA `(.L_x_13) ;  /* 0x000000400050d947 */ /* 0x000fea0003800000 */
[----:B------:R-:W-:-:S13]  /*0fe0*/  ISETP.GT.U32.AND P0, PT, R12, 0x1, PT ;  /* 0x000000010c00780c */ /* 0x000fda0003f04070 */
[----:B-1----:R-:W-:Y:S05]  /*0ff0*/  @P0 EXIT ;  /* 0x000000000000094d */ /* 0x002fea0003800000 */
[----:B------:R-:W-:Y:S01]  /*1000*/  ULDC.64 UR4, c[0x0][0x8f8] ;  /* 0x00023e0000047ab9 */ /* 0x000fe20000000a00 */
[----:B------:R-:W-:Y:S01]  /*1010*/  UMOV UR47, 0xffffffff ;  /* 0xffffffff002f7882 */ /* 0x000fe20000000000 */
[----:B------:R-:W-:Y:S01]  /*1020*/  ISETP.GE.U32.AND P0, PT, R16, UR4, PT ;  /* 0x0000000410007c0c */ /* 0x000fe2000bf06070 */
[----:B------:R-:W-:Y:S01]  /*1030*/  IMAD.MOV.U32 R94, RZ, RZ, -0x1 ;  /* 0xffffffffff5e7424 */ /* 0x000fe200078e00ff */
[----:B------:R-:W-:Y:S01]  /*1040*/  PRMT R56, RZ, 0x7610, R56 ;  /* 0x00007610ff387816 */ /* 0x000fe20000000038 */
[----:B------:R-:W-:Y:S01]  /*1050*/  IMAD.MOV.U32 R91, RZ, RZ, -0x1 ;  /* 0xffffffffff5b7424 */ /* 0x000fe200078e00ff */
[----:B------:R-:W-:Y:S02]  /*1060*/  ISETP.GE.U32.AND.EX P0, PT, R17, UR5, PT, P0 ;  /* 0x0000000511007c0c */ /* 0x000fe4000bf06100 */
[----:B------:R-:W-:-:S11]  /*1070*/  PRMT R3, RZ, 0x7610, R3 ;  /* 0x00007610ff037816 */ /* 0x000fd60000000003 */
[----:B------:R-:W-:Y:S05]  /*1080*/  @P0 BRA `(.L_x_14) ;  /* 0x00000004002c0947 */ /* 0x000fea0003800000 */
[----:B------:R-:W1:Y:S01]  /*1090*/  LDC.64 R20, c[0x0][0x8d0] ;  /* 0x00023400ff147b82 */ /* 0x000e620000000a00 */
[----:B------:R-:W-:Y:S02]  /*10a0*/  IMAD.MOV.U32 R6, RZ, RZ, R16 ;  /* 0x000000ffff067224 */ /* 0x000fe400078e0010 */
[----:B------:R-:W-:-:S05]  /*10b0*/  IMAD.MOV.U32 R7, RZ, RZ, R17 ;  /* 0x000000ffff077224 */ /* 0x000fca00078e0011 */
[----:B------:R-:W2:Y:S08]  /*10c0*/  LDC R14, c[0x0][0x8d8] ;  /* 0x00023600ff0e7b82 */ /* 0x000eb00000000800 */
[----:B------:R-:W3:Y:S01]  /*10d0*/  LDC.64 R26, c[0x0][0x8c8] ;  /* 0x00023200ff1a7b82 */ /* 0x000ee20000000a00 */
[----:B-1----:R-:W-:-:S04]  /*10e0*/  ISETP.NE.U32.AND P0, PT, R20, RZ, PT ;  /* 0x000000ff1400720c */ /* 0x002fc80003f05070 */
[----:B------:R-:W-:-:S13]  /*10f0*/  ISETP.NE.AND.EX P0, PT, R21, RZ, PT, P0 ;  /* 0x000000ff1500720c */ /* 0x000fda0003f05300 */
[----:B--23--:R-:W-:Y:S05]  /*1100*/  @!P0 BRA `(.L_x_15) ;  /* 0x0000000000288947 */ /* 0x00cfea0003800000 */
[----:B------:R-:W1:Y:S02]  /*1110*/  LDC R3, c[0x0][0x8dc] ;  /* 0x00023700ff037b82 */ /* 0x000e640000000800 */
[----:B-1----:R-:W-:-:S05]  /*1120*/  IADD3 R3, P0, R16, R3, RZ ;  /* 0x0000000310037210 */ /* 0x002fca0007f1e0ff */
[----:B------:R-:W-:-:S04]  /*1130*/  IMAD.X R15, RZ, RZ, R17, P0 ;  /* 0x000000ffff0f7224 */ /* 0x000fc800000e0611 */
[----:B------:R-:W-:-:S04]  /*1140*/  IMAD.WIDE.U32 R6, R15, R20, RZ ;  /* 0x000000140f067225 */ /* 0x000fc800078e00ff */
[----:B------:R-:W-:-:S04]  /*1150*/  IMAD.WIDE.U32 R8, P0, R3, R21, R6 ;  /* 0x0000001503087225 */ /* 0x000fc80007800006 */
[----:B------:R-:W-:-:S04]  /*1160*/  IMAD.WIDE.U32 R6, R3, R20, RZ ;  /* 0x0000001403067225 */ /* 0x000fc800078e00ff */
[----:B------:R-:W-:Y:S01]  /*1170*/  IMAD.X R13, RZ, RZ, RZ, P0 ;  /* 0x000000ffff0d7224 */ /* 0x000fe200000e06ff */
[----:B------:R-:W-:Y:S01]  /*1180*/  IADD3 RZ, P0, R7, R8, RZ ;  /* 0x0000000807ff7210 */ /* 0x000fe20007f1e0ff */
[----:B------:R-:W-:-:S04]  /*1190*/  IMAD.MOV.U32 R12, RZ, RZ, R9 ;  /* 0x000000ffff0c7224 */ /* 0x000fc800078e0009 */
[----:B------:R-:W-:-:S08]  /*11a0*/  IMAD.WIDE.U32.X R6, R15, R21, R12, P0 ;  /* 0x000000150f067225 */ /* 0x000fd000000e040c */
.L_x_15:
[----:B------:R-:W1:Y:S01]  /*11b0*/  LDC.64 R28, c[0x0][0x8e8] ;  /* 0x00023a00ff1c7b82 */ /* 0x000e620000000a00 */
[-CC-:B------:R-:W-:Y:S01]  /*11c0*/  SHF.R.U64 R30, R6, R14.reuse, R7.reuse ;  /* 0x0000000e061e7219 */ /* 0x180fe20000001207 */
[----:B------:R-:W-:Y:S01]  /*11d0*/  IMAD.MOV.U32 R31, RZ, RZ, 0x1 ;  /* 0x00000001ff1f7424 */ /* 0x000fe200078e00ff */
[----:B------:R-:W-:Y:S02]  /*11e0*/  SHF.R.U32.HI R3, RZ, R14, R7 ;  /* 0x0000000eff037219 */ /* 0x000fe40000011607 */
[----:B------:R-:W-:-:S03]  /*11f0*/  IADD3 R5, P0, RZ, -R30, RZ ;  /* 0x8000001eff057210 */ /* 0x000fc60007f1e0ff */
[----:B------:R-:W2:Y:S02]  /*1200*/  LDC R12, c[0x0][0x8c0] ;  /* 0x00023000ff0c7b82 */ /* 0x000ea40000000800 */
[----:B------:R-:W-:Y:S02]  /*1210*/  IMAD.X R3, RZ, RZ, ~R3, P0 ;  /* 0x000000ffff037224 */ /* 0x000fe400000e0e03 */
[----:B------:R-:W-:-:S04]  /*1220*/  IMAD.WIDE.U32 R6, R5, R26, R16 ;  /* 0x0000001a05067225 */ /* 0x000fc800078e0010 */
[----:B------:R-:W3:Y:S01]  /*1230*/  LDC R9, c[0x0][0x8b0] ;  /* 0x00022c00ff097b82 */ /* 0x000ee20000000800 */
[----:B------:R-:W-:-:S04]  /*1240*/  IMAD R8, R3, R26, RZ ;  /* 0x0000001a03087224 */ /* 0x000fc800078e02ff */
[----:B------:R-:W-:Y:S02]  /*1250*/  IMAD R3, R5, R27, R8 ;  /* 0x0000001b05037224 */ /* 0x000fe400078e0208 */
[----:B------:R-:W-:Y:S01]  /*1260*/  IMAD R27, R11, R24, R4 ;  /* 0x000000180b1b7224 */ /* 0x000fe200078e0204 */
[----:B------:R-:W4:Y:S01]  /*1270*/  LDC R20, c[0x0][0x900] ;  /* 0x00024000ff147b82 */ /* 0x000f220000000800 */
[----:B------:R-:W-:Y:S01]  /*1280*/  IMAD.IADD R3, R7, 0x1, R3 ;  /* 0x0000000107037824 */ /* 0x000fe200078e0203 */
[----:B-1----:R-:W-:-:S04]  /*1290*/  ISETP.NE.U32.AND P0, PT, R28, RZ, PT ;  /* 0x000000ff1c00720c */ /* 0x002fc80003f05070 */
[----:B------:R-:W-:Y:S02]  /*12a0*/  ISETP.NE.AND.EX P0, PT, R29, RZ, PT, P0 ;  /* 0x000000ff1d00720c */ /* 0x000fe40003f05300 */
[----:B------:R-:W1:Y:S01]  /*12b0*/  LDC R14, c[0x0][0x8a8] ;  /* 0x00022a00ff0e7b82 */ /* 0x000e620000000800 */
[-CC-:B--2---:R-:W-:Y:S02]  /*12c0*/  SHF.R.U64 R15, R6, R12.reuse, R3.reuse ;  /* 0x0000000c060f7219 */ /* 0x184fe40000001203 */
[----:B------:R-:W-:Y:S01]  /*12d0*/  SHF.R.U32.HI R6, RZ, R12, R3 ;  /* 0x0000000cff067219 */ /* 0x000fe20000011603 */
[----:B------:R-:W-:-:S04]  /*12e0*/  IMAD.MOV.U32 R3, RZ, RZ, -0x1 ;  /* 0xffffffffff037424 */ /* 0x000fc800078e00ff */
[----:B------:R-:W2:Y:S01]  /*12f0*/  LDC R21, c[0x0][0x8f0] ;  /* 0x00023c00ff157b82 */ /* 0x000ea20000000800 */
[-CC-:B---3--:R-:W-:Y:S02]  /*1300*/  SHF.R.U64 R12, R15, R9.reuse, R6.reuse ;  /* 0x000000090f0c7219 */ /* 0x188fe40000001206 */
[----:B------:R-:W-:-:S05]  /*1310*/  SHF.R.U32.HI R5, RZ, R9, R6 ;  /* 0x00000009ff057219 */ /* 0x000fca0000011606 */
[----:B------:R-:W3:Y:S01]  /*1320*/  LDC R26, c[0x0][0x8e0] ;  /* 0x00023800ff1a7b82 */ /* 0x000ee20000000800 */
[-CC-:B----4-:R-:W-:Y:S02]  /*1330*/  SHF.R.U64 R24, R12, R20.reuse, R5.reuse ;  /* 0x000000140c187219 */ /* 0x190fe40000001205 */
[-C--:B------:R-:W-:Y:S02]  /*1340*/  SHF.L.U32 R3, R3, R20.reuse, RZ ;  /* 0x0000001403037219 */ /* 0x080fe400000006ff */
[----:B------:R-:W-:Y:S01]  /*1350*/  SHF.R.U32.HI R5, RZ, R20, R5 ;  /* 0x00000014ff057219 */ /* 0x000fe20000011605 */
[----:B------:R-:W-:Y:S01]  /*1360*/  IMAD.MOV.U32 R4, RZ, RZ, R24 ;  /* 0x000000ffff047224 */ /* 0x000fe200078e0018 */
[----:B------:R-:W-:Y:S01]  /*1370*/  LOP3.LUT R11, RZ, R3, RZ, 0x33, !PT ;  /* 0x00000003ff0b7212 */ /* 0x000fe200078e33ff */
[----:B------:R-:W4:Y:S01]  /*1380*/  LDC R25, c[0x0][0x8b8] ;  /* 0x00022e00ff197b82 */ /* 0x000f220000000800 */
[----:B------:R-:W-:Y:S05]  /*1390*/  @!P0 BRA `(.L_x_16) ;  /* 0x0000000000288947 */ /* 0x000fea0003800000 */
[----:B------:R-:W5:Y:S02]  /*13a0*/  LDC R3, c[0x0][0x8f4] ;  /* 0x00023d00ff037b82 */ /* 0x000f640000000800 */
[----:B-----5:R-:W-:-:S05]  /*13b0*/  IADD3 R3, P0, R24, R3, RZ ;  /* 0x0000000318037210 */ /* 0x020fca0007f1e0ff */
        /* <DEDUP_REMOVED lines=8> */
.L_x_16:
[----:B--2---:R-:W-:Y:S01]  /*1440*/  SHF.R.U64 R5, R4, R21, R5 ;  /* 0x0000001504057219 */ /* 0x004fe20000001205 */
[----:B-1----:R-:W-:Y:S01]  /*1450*/  VIADD R6, R14, 0xffffffff ;  /* 0xffffffff0e067836 */ /* 0x002fe20000000000 */
[----:B------:R-:W-:Y:S02]  /*1460*/  SHF.L.U32 R3, R31, R20, RZ ;  /* 0x000000141f037219 */ /* 0x000fe400000006ff */
[----:B------:R-:W-:Y:S01]  /*1470*/  LOP3.LUT R4, R12, R11, RZ, 0xc0, !PT ;  /* 0x0000000b0c047212 */ /* 0x000fe200078ec0ff */
[----:B------:R-:W-:Y:S01]  /*1480*/  IMAD.MOV R7, RZ, RZ, -R5 ;  /* 0x000000ffff077224 */ /* 0x000fe200078e0a05 */
[----:B------:R-:W-:Y:S02]  /*1490*/  SEL R10, R10, R27, !P1 ;  /* 0x0000001b0a0a7207 */ /* 0x000fe40004800000 */
[----:B------:R-:W-:Y:S01]  /*14a0*/  LOP3.LUT R6, R15, R6, RZ, 0xc0, !PT ;  /* 0x000000060f067212 */ /* 0x000fe200078ec0ff */
[----:B------:R-:W-:Y:S01]  /*14b0*/  IMAD R5, R3, R5, R4 ;  /* 0x0000000503057224 */ /* 0x000fe200078e0204 */
[----:B------:R-:W-:Y:S01]  /*14c0*/  R2UR UR47, R30 ;  /* 0x000000001e2f72ca */ /* 0x000fe200000e0000 */
[----:B---3--:R-:W-:-:S02]  /*14d0*/  IMAD R3, R7, R26, R24 ;  /* 0x0000001a07037224 */ /* 0x008fc400078e0218 */
[----:B----4-:R-:W-:Y:S02]  /*14e0*/  IMAD R10, R5, R25, R10 ;  /* 0x00000019050a7224 */ /* 0x010fe400078e020a */
[----:B------:R-:W-:Y:S02]  /*14f0*/  IMAD R3, R3, R14, R6 ;  /* 0x0000000e03037224 */ /* 0x000fe400078e0206 */
[----:B------:R-:W-:-:S03]  /*1500*/  IMAD.MOV.U32 R4, RZ, RZ, 0x1 ;  /* 0x00000001ff047424 */ /* 0x000fc600078e00ff */
[----:B------:R-:W-:Y:S02]  /*1510*/  SEL R91, R3, R10, !P1 ;  /* 0x0000000a035b7207 */ /* 0x000fe40004800000 */
[----:B------:R-:W-:Y:S02]  /*1520*/  SEL R94, R10, R3, !P1 ;  /* 0x000000030a5e7207 */ /* 0x000fe40004800000 */
[----:B------:R-:W-:-:S07]  /*1530*/  PRMT R3, R4, 0x7610, R3 ;  /* 0x0000761004037816 */ /* 0x000fce0000000003 */
.L_x_14:
[----:B------:R-:W-:-:S08]  /*1540*/  NOP ;  /* 0x0000000000007918 */ /* 0x000fd00000000000 */
[----:B------:R-:W1:Y:S02]  /*1550*/  USETMAXREG.TRY_ALLOC.CTAPOOL UP0, 0xe8 ;  /* 0x000000e8000079c8 */ /* 0x000e640008000600 */
[----:B-1----:R-:W-:-:S13]  /*1560*/  PLOP3.LUT P0, PT, PT, PT, UP0, 0x80, 0x0 ;  /* 0x000000000000781c */ /* 0x002fda0003f0f008 */
[----:B------:R-:W-:Y:S05]  /*1570*/  @!P0 BRA `(.L_x_14) ;  /* 0xfffffffc00f08947 */ /* 0x000fea000383ffff */
[----:B------:R-:W-:Y:S02]  /*1580*/  ULDC.64 UR4, c[0x0][0x590] ;  /* 0x0001640000047ab9 */ /* 0x000fe40000000a00 */
[----:B------:R-:W-:-:S04]  /*1590*/  ISETP.NE.U32.AND P0, PT, RZ, UR4, PT ;  /* 0x00000004ff007c0c */ /* 0x000fc8000bf05070 */
[----:B------:R-:W-:-:S13]  /*15a0*/  ISETP.NE.AND.EX P0, PT, RZ, UR5, PT, P0 ;  /* 0x00000005ff007c0c */ /* 0x000fda000bf05300 */
[----:B------:R-:W-:Y:S05]  /*15b0*/  @P0 BRA `(.L_x_17) ;  /* 0x00000000002c0947 */ /* 0x000fea0003800000 */
[----:B------:R-:W-:Y:S02]  /*15c0*/  ULDC.64 UR4, c[0x0][0x588] ;  /* 0x0001620000047ab9 */ /* 0x000fe40000000a00 */
[----:B------:R-:W-:-:S04]  /*15d0*/  ISETP.NE.U32.AND P0, PT, RZ, UR4, PT ;  /* 0x00000004ff007c0c */ /* 0x000fc8000bf05070 */
[----:B------:R-:W-:-:S13]  /*15e0*/  ISETP.NE.AND.EX P0, PT, RZ, UR5, PT, P0 ;  /* 0x00000005ff007c0c */ /* 0x000fda000bf05300 */
[----:B------:R-:W-:Y:S05]  /*15f0*/  @!P0 BRA `(.L_x_18) ;  /* 0x0000000000108947 */ /* 0x000fea0003800000 */
[----:B------:R-:W1:Y:S02]  /*1600*/  LDC.64 R4, c[0x0][0x588] ;  /* 0x00016200ff047b82 */ /* 0x000e640000000a00 */
[----:B-1----:R1:W5:Y:S01]  /*1610*/  LDG.E R57, desc[UR38][R4.64] ;  /* 0x0000002604397981 */ /* 0x002362000c1e1900 */
[----:B------:R-:W-:Y:S01]  /*1620*/  IMAD.MOV.U32 R56, RZ, RZ, 0x1 ;  /* 0x00000001ff387424 */ /* 0x000fe200078e00ff */
[----:B------:R-:W-:Y:S06]  /*1630*/  BRA `(.L_x_17) ;  /* 0x00000000000c7947 */ /* 0x000fec0003800000 */
.L_x_18:
[----:B------:R-:W-:Y:S01]  /*1640*/  ULDC UR4, c[0x0][0x580] ;  /* 0x0001600000047ab9 */ /* 0x000fe20000000800 */
[----:B------:R-:W-:Y:S02]  /*1650*/  IMAD.MOV.U32 R56, RZ, RZ, 0x1 ;  /* 0x00000001ff387424 */ /* 0x000fe400078e00ff */
[----:B------:R-:W-:-:S07]  /*1660*/  IMAD.U32 R57, RZ, RZ, UR4 ;  /* 0x00000004ff397e24 */ /* 0x000fce000f8e00ff */
.L_x_17:
        /* <DEDUP_REMOVED lines=8> */
[----:B------:R-:W2:Y:S02]  /*16f0*/  LDC.64 R58, c[0x0][0x5a8] ;  /* 0x00016a00ff3a7b82 */ /* 0x000ea40000000a00 */
[----:B--2---:R2:W5:Y:S01]  /*1700*/  LDG.E R58, desc[UR38][R58.64] ;  /* 0x000000263a3a7981 */ /* 0x004562000c1e1900 */
[----:B------:R-:W-:Y:S05]  /*1710*/  BRA `(.L_x_19) ;  /* 0x0000000000087947 */ /* 0x000fea0003800000 */
.L_x_20:
[----:B------:R-:W-:Y:S02]  /*1720*/  ULDC UR4, c[0x0][0x5a0] ;  /* 0x0001680000047ab9 */ /* 0x000fe40000000800 */
[----:B------:R-:W-:-:S07]  /*1730*/  IMAD.U32 R58, RZ, RZ, UR4 ;  /* 0x00000004ff3a7e24 */ /* 0x000fce000f8e00ff */
.L_x_19:
[----:B------:R-:W-:-:S13]  /*1740*/  LOP3.LUT P0, RZ, R3, 0xff, RZ, 0xc0, !PT ;  /* 0x000000ff03ff7812 */ /* 0x000fda000780c0ff */
[----:B------:R-:W-:Y:S05]  /*1750*/  @!P0 EXIT ;  /* 0x000000000000894d */ /* 0x000fea0003800000 */
[----:B------:R-:W3:Y:S01]  /*1760*/  S2UR UR6, SR_CgaCtaId ;  /* 0x00000000000679c3 */ /* 0x000ee20000008800 */
[C---:B------:R-:W-:Y:S01]  /*1770*/  IMAD.SHL.U32 R3, R18.reuse, 0x10, RZ ;  /* 0x0000001012037824 */ /* 0x040fe200078e00ff */
[----:B------:R-:W-:Y:S01]  /*1780*/  ULDC UR4, c[0x0][0x28c] ;  /* 0x0000a30000047ab9 */ /* 0x000fe20000000800 */
[C---:B-1----:R-:W-:Y:S01]  /*1790*/  IMAD.SHL.U32 R4, R18.reuse, 0x2, RZ ;  /* 0x0000000212047824 */ /* 0x042fe200078e00ff */
[----:B------:R-:W-:Y:S01]  /*17a0*/  UIADD3 UR4, UR4, 0x3f, URZ ;  /* 0x0000003f04047890 */ /* 0x000fe2000fffe03f */
[----:B------:R-:W-:Y:S01]  /*17b0*/  IMAD.SHL.U32 R6, R18, 0x8, RZ ;  /* 0x0000000812067824 */ /* 0x000fe200078e00ff */
[----:B------:R-:W-:Y:S01]  /*17c0*/  LOP3.LUT R3, R3, 0xe00, RZ, 0xc0, !PT ;  /* 0x00000e0003037812 */ /* 0x000fe200078ec0ff */
[----:B------:R-:W-:Y:S01]  /*17d0*/  UMOV UR49, 0x400 ;  /* 0x0000040000317882 */ /* 0x000fe20000000000 */
[----:B------:R-:W-:Y:S01]  /*17e0*/  USHF.R.S32.HI UR5, URZ, 0x1f, UR4 ;  /* 0x0000001f3f057899 */ /* 0x000fe20008011404 */
[----:B------:R-:W-:Y:S01]  /*17f0*/  LOP3.LUT R60, R0, 0x1, RZ, 0xfc, !PT ;  /* 0x00000001003c7812 */ /* 0x000fe200078efcff */
[--C-:B-----5:R-:W-:Y:S01]  /*1800*/  IMAD.MOV.U32 R66, RZ, RZ, R57.reuse ;  /* 0x000000ffff427224 */ /* 0x120fe200078e0039 */
[----:B------:R-:W-:Y:S01]  /*1810*/  LOP3.LUT R3, R3, 0x6, R4, 0xf8, !PT ;  /* 0x0000000603037812 */ /* 0x000fe200078ef804 */
[----:B------:R-:W-:Y:S01]  /*1820*/  ULEA.HI UR5, UR5, UR4, URZ, 0x6 ;  /* 0x0000000405057291 */ /* 0x000fe2000f8f303f */
[----:B------:R-:W-:Y:S01]  /*1830*/  LOP3.LUT R5, R6, 0x80, RZ, 0xc0, !PT ;  /* 0x0000008006057812 */ /* 0x000fe200078ec0ff */
[----:B------:R-:W-:Y:S01]  /*1840*/  IMAD.MOV.U32 R83, RZ, RZ, R57 ;  /* 0x000000ffff537224 */ /* 0x000fe200078e0039 */
[----:B------:R-:W-:Y:S01]  /*1850*/  LOP3.LUT R3, R3, 0x60, R6, 0xf8, !PT ;  /* 0x0000006003037812 */ /* 0x000fe200078ef806 */
[----:B------:R-:W-:Y:S01]  /*1860*/  IMAD.MOV.U32 R61, RZ, RZ, RZ ;  /* 0x000000ffff3d7224 */ /* 0x000fe200078e00ff */
[----:B------:R-:W-:Y:S01]  /*1870*/  LOP3.LUT R4, R5, 0x10, R18, 0xf8, !PT ;  /* 0x0000001005047812 */ /* 0x000fe200078ef812 */
[----:B------:R-:W-:Y:S01]  /*1880*/  IMAD.MOV.U32 R64, RZ, RZ, RZ ;  /* 0x000000ffff407224 */ /* 0x000fe200078e00ff */
[----:B------:R-:W-:Y:S01]  /*1890*/  LOP3.LUT R102, R19, 0x1, RZ, 0xfc, !PT ;  /* 0x0000000113667812 */ /* 0x000fe200078efcff */
[----:B------:R-:W-:Y:S01]  /*18a0*/  ULDC.64 UR40, c[0x0][0x198] ;  /* 0x0000660000287ab9 */ /* 0x000fe20000000a00 */
[----:B--2---:R-:W-:Y:S01]  /*18b0*/  LOP3.LUT R59, R3, R4, RZ, 0xfc, !PT ;  /* 0x00000004033b7212 */ /* 0x004fe200078efcff */
[----:B------:R-:W-:Y:S01]  /*18c0*/  USHF.R.S32.HI UR50, URZ, 0x6, UR5 ;  /* 0x000000063f327899 */ /* 0x000fe20008011405 */
[C---:B------:R-:W-:Y:S01]  /*18d0*/  PRMT R63, R56.reuse, 0x7610, R63 ;  /* 0x00007610383f7816 */ /* 0x040fe2000000003f */
[----:B---3--:R-:W-:Y:S01]  /*18e0*/  ULEA UR49, UR6, UR49, 0x18 ;  /* 0x0000003106317291 */ /* 0x008fe2000f8ec03f */
[----:B------:R-:W-:Y:S01]  /*18f0*/  PRMT R65, R56, 0x7610, R65 ;  /* 0x0000761038417816 */ /* 0x000fe20000000041 */
[----:B------:R-:W-:Y:S01]  /*1900*/  UMOV UR48, URZ ;  /* 0x0000003f00307c82 */ /* 0x000fe20008000000 */
[----:B------:R-:W-:-:S03]  /*1910*/  UMOV UR4, URZ ;  /* 0x0000003f00047c82 */ /* 0x000fc60008000000 */
[----:B------:R-:W-:-:S07]  /*1920*/  VIADD R62, R59, UR49 ;  /* 0x000000313b3e7c36 */ /* 0x000fce0008000000 */
.L_x_79:
[----:B------:R-:W-:Y:S01]  /*1930*/  LOP3.LUT R0, R18, 0x80, RZ, 0xc0, !PT ;  /* 0x0000008012007812 */ /* 0x000fe200078ec0ff */
[----:B------:R-:W1:Y:S01]  /*1940*/  LDC R3, c[0x0][0x28c] ;  /* 0x0000a300ff037b82 */ /* 0x000e620000000800 */
[----:B------:R-:W-:Y:S01]  /*1950*/  UMOV UR5, URZ ;  /* 0x0000003f00057c82 */ /* 0x000fe20008000000 */
[----:B------:R-:W-:Y:S01]  /*1960*/  UMOV UR6, URZ ;  /* 0x0000003f00067c82 */ /* 0x000fe20008000000 */
[----:B------:R-:W-:Y:S01]  /*1970*/  SHF.R.U32.HI R0, RZ, 0x7, R0 ;  /* 0x00000007ff007819 */ /* 0x000fe20000011600 */
[----:B------:R-:W-:Y:S01]  /*1980*/  UMOV UR13, UR4 ;  /* 0x00000004000d7c82 */ /* 0x000fe20008000000 */
[----:B------:R-:W-:Y:S01]  /*1990*/  IMAD.MOV.U32 R82, RZ, RZ, RZ ;  /* 0x000000ffff527224 */ /* 0x000fe200078e00ff */
[----:B------:R-:W-:Y:S02]  /*19a0*/  CS2R R80, SRZ ;  /* 0x0000000000507805 */ /* 0x000fe4000001ff00 */
[----:B------:R-:W-:Y:S02]  /*19b0*/  CS2R R78, SRZ ;  /* 0x00000000004e7805 */ /* 0x000fe4000001ff00 */
[----:B------:R-:W-:Y:S01]  /*19c0*/  CS2R R76, SRZ ;  /* 0x00000000004c7805 */ /* 0x000fe2000001ff00 */
[----:B------:R-:W2:Y:S01]  /*19d0*/  SHFL.IDX PT, R0, R0, RZ, 0x1f ;  /* 0x00001fff00007589 */ /* 0x000ea200000e0000 */
[----:B------:R-:W-:-:S02]  /*19e0*/  CS2R R74, SRZ ;  /* 0x00000000004a7805 */ /* 0x000fc4000001ff00 */
[----:B------:R-:W-:Y:S02]  /*19f0*/  CS2R R72, SRZ ;  /* 0x0000000000487805 */ /* 0x000fe4000001ff00 */
[----:B------:R-:W-:Y:S02]  /*1a00*/  CS2R R70, SRZ ;  /* 0x0000000000467805 */ /* 0x000fe4000001ff00 */
[----:B------:R-:W-:Y:S01]  /*1a10*/  CS2R R68, SRZ ;  /* 0x0000000000447805 */ /* 0x000fe2000001ff00 */
[----:B------:R-:W-:Y:S01]  /*1a20*/  IMAD.MOV.U32 R67, RZ, RZ, RZ ;  /* 0x000000ffff437224 */ /* 0x000fe200078e00ff */
[----:B------:R-:W-:Y:S02]  /*1a30*/  CS2R R84, SRZ ;  /* 0x0000000000547805 */ /* 0x000fe4000001ff00 */
[----:B------:R-:W-:Y:S02]  /*1a40*/  CS2R R86, SRZ ;  /* 0x0000000000567805 */ /* 0x000fe4000001ff00 */
[----:B------:R-:W-:Y:S01]  /*1a50*/  CS2R R88, SRZ ;  /* 0x0000000000587805 */ /* 0x000fe2000001ff00 */
[----:B------:R-:W-:Y:S01]  /*1a60*/  IMAD.MOV.U32 R90, RZ, RZ, RZ ;  /* 0x000000ffff5a7224 */ /* 0x000fe200078e00ff */
[----:B------:R-:W-:Y:S01]  /*1a70*/  CS2R R92, SRZ ;  /* 0x00000000005c7805 */ /* 0x000fe2000001ff00 */
[----:B------:R-:W-:Y:S01]  /*1a80*/  IMAD.MOV.U32 R95, RZ, RZ, RZ ;  /* 0x000000ffff5f7224 */ /* 0x000fe200078e00ff */
[----:B------:R-:W-:-:S02]  /*1a90*/  CS2R R96, SRZ ;  /* 0x0000000000607805 */ /* 0x000fc4000001ff00 */
[----:B------:R-:W-:Y:S02]  /*1aa0*/  CS2R R98, SRZ ;  /* 0x0000000000627805 */ /* 0x000fe4000001ff00 */
[----:B------:R-:W-:Y:S02]  /*1ab0*/  CS2R R100, SRZ ;  /* 0x0000000000647805 */ /* 0x000fe4000001ff00 */
[----:B-1----:R-:W-:Y:S01]  /*1ac0*/  ISETP.GE.AND P0, PT, R3, 0x1, PT ;  /* 0x000000010300780c */ /* 0x002fe20003f06270 */
[----:B------:R-:W-:Y:S01]  /*1ad0*/  IMAD.U32 R6, RZ, RZ, UR48 ;  /* 0x00000030ff067e24 */ /* 0x000fe2000f8e00ff */
[----:B------:R-:W-:Y:S02]  /*1ae0*/  CS2R R24, SRZ ;  /* 0x0000000000187805 */ /* 0x000fe4000001ff00 */
[----:B------:R-:W-:Y:S02]  /*1af0*/  CS2R R26, SRZ ;  /* 0x00000000001a7805 */ /* 0x000fe4000001ff00 */
[----:B------:R-:W-:-:S02]  /*1b00*/  CS2R R28, SRZ ;  /* 0x00000000001c7805 */ /* 0x000fc4000001ff00 */
[----:B------:R-:W-:Y:S02]  /*1b10*/  CS2R R30, SRZ ;  /* 0x00000000001e7805 */ /* 0x000fe4000001ff00 */
[----:B------:R-:W-:Y:S02]  /*1b20*/  CS2R R32, SRZ ;  /* 0x0000000000207805 */ /* 0x000fe4000001ff00 */
[----:B------:R-:W-:Y:S02]  /*1b30*/  CS2R R34, SRZ ;  /* 0x0000000000227805 */ /* 0x000fe4000001ff00 */
[----:B------:R-:W-:Y:S02]  /*1b40*/  CS2R R36, SRZ ;  /* 0x0000000000247805 */ /* 0x000fe4000001ff00 */
[----:B--2---:R-:W-:Y:S02]  /*1b50*/  R2UR UR7, R0 ;  /* 0x00000000000772ca */ /* 0x004fe400000e0000 */
[----:B------:R-:W-:-:S02]  /*1b60*/  CS2R R38, SRZ ;  /* 0x0000000000267805 */ /* 0x000fc4000001ff00 */
[----:B------:R-:W-:Y:S02]  /*1b70*/  CS2R R40, SRZ ;  /* 0x0000000000287805 */ /* 0x000fe4000001ff00 */
[----:B------:R-:W-:Y:S02]  /*1b80*/  CS2R R42, SRZ ;  /* 0x00000000002a7805 */ /* 0x000fe4000001ff00 */
[----:B------:R-:W-:Y:S02]  /*1b90*/  CS2R R44, SRZ ;  /* 0x00000000002c7805 */ /* 0x000fe4000001ff00 */
[----:B------:R-:W-:Y:S02]  /*1ba0*/  CS2R R46, SRZ ;  /* 0x00000000002e7805 */ /* 0x000fe4000001ff00 */
[----:B------:R-:W-:Y:S02]  /*1bb0*/  CS2R R48, SRZ ;  /* 0x0000000000307805 */ /* 0x000fe4000001ff00 */
[----:B------:R-:W-:-:S02]  /*1bc0*/  CS2R R50, SRZ ;  /* 0x0000000000327805 */ /* 0x000fc4000001ff00 */
[----:B------:R-:W-:Y:S02]  /*1bd0*/  CS2R R52, SRZ ;  /* 0x0000000000347805 */ /* 0x000fe4000001ff00 */
[----:B------:R-:W-:Y:S01]  /*1be0*/  CS2R R54, SRZ ;  /* 0x0000000000367805 */ /* 0x000fe2000001ff00 */
[----:B------:R-:W-:-:S04]  /*1bf0*/  ULEA.HI UR8, UR7, UR7, URZ, 0x1 ;  /* 0x0000000707087291 */ /* 0x000fc8000f8f083f */
[----:B------:R-:W-:-:S04]  /*1c00*/  ULOP3.LUT UR8, UR8, 0xffffe, URZ, 0xc0, !UPT ;  /* 0x000ffffe08087892 */ /* 0x000fc8000f8ec03f */
[----:B------:R-:W-:-:S03]  /*1c10*/  UIADD3 UR8, UR7, -UR8, URZ ;  /* 0x8000000807087290 */ /* 0x000fc6000fffe03f */
[----:B------:R-:W-:Y:S01]  /*1c20*/  UMOV UR7, URZ ;  /* 0x0000003f00077c82 */ /* 0x000fe20008000000 */
[----:B------:R-:W-:-:S04]  /*1c30*/  ULEA UR8, UR8, UR49, 0xc ;  /* 0x0000003108087291 */ /* 0x000fc8000f8e603f */
[----:B------:R-:W-:-:S04]  /*1c40*/  UIADD3 UR8, UR8, 0x4300, URZ ;  /* 0x0000430008087890 */ /* 0x000fc8000fffe03f */
[----:B------:R-:W-:-:S04]  /*1c50*/  USHF.R.U32.HI UR8, URZ, 0x4, UR8 ;  /* 0x000000043f087899 */ /* 0x000fc80008011608 */
[----:B------:R-:W-:Y:S01]  /*1c60*/  ULOP3.LUT UR12, UR8, 0x3fff, URZ, 0xc0, !UPT ;  /* 0x00003fff080c7892 */ /* 0x000fe2000f8ec03f */
[----:B------:R-:W-:Y:S11]  /*1c70*/  @!P0 BRA `(.L_x_21) ;  /* 0x00000004007c8947 */ /* 0x000ff60003800000 */
[----:B------:R-:W-:-:S13]  /*1c80*/  ISETP.NE.AND P1, PT, R102, 0x3, PT ;  /* 0x000000036600780c */ /* 0x000fda0003f25270 */
[----:B------:R-:W-:Y:S05]  /*1c90*/  @!P1 BRA `(.L_x_22) ;  /* 0x0000000000049947 */ /* 0x000fea0003800000 */
[----:B------:R-:W-:Y:S01]  /*1ca0*/  BPT.TRAP 0x1 ;  /* 0x000000040000795c */ /* 0x000fe20000300000 */
.L_x_22:
[----:B------:R-:W-:Y:S01]  /*1cb0*/  ULEA UR5, UR4, UR49, 0x3 ;  /* 0x0000003104057291 */ /* 0x000fe2000f8e183f */
[----:B------:R-:W-:-:S05]  /*1cc0*/  IMAD.U32 R0, RZ, RZ, UR48 ;  /* 0x00000030ff007e24 */ /* 0x000fca000f8e00ff */
[----:B------:R-:W-:-:S04]  /*1cd0*/  SHF.L.U32 R0, R0, 0x1f, RZ ;  /* 0x0000001f00007819 */ /* 0x000fc800000006ff */
[----:B------:R1:W2:Y:S01]  /*1ce0*/  SYNCS.PHASECHK.TRANS64.TRYWAIT P0, [UR5], R0 ;  /* 0x00000000ff0075a7 */ /* 0x0002a20008000145 */
[----:B------:R-:W-:Y:S05]  /*1cf0*/  @!P1 BRA `(.L_x_23) ;  /* 0x0000000000049947 */ /* 0x000fea0003800000 */
[----:B------:R-:W-:Y:S01]  /*1d00*/  BPT.TRAP 0x1 ;  /* 0x000000040000795c */ /* 0x000fe20000300000 */
.L_x_23:
[----:B--2---:R-:W-:Y:S05]  /*1d10*/  @P0 BRA `(.L_x_24) ;  /* 0x0000000000080947 */ /* 0x004fea0003800000 */
[----:B------:R-:W2:Y:S02]  /*1d20*/  SYNCS.PHASECHK.TRANS64.TRYWAIT P0, [UR5], R0 ;  /* 0x00000000ff0075a7 */ /* 0x000ea40008000145 */
[----:B--2---:R-:W-:Y:S05]  /*1d30*/  @!P0 BRA `(.L_x_25) ;  /* 0x0000005c00dc8947 */ /* 0x004fea0003800000 */
.L_x_24:
[----:B------:R-:W-:Y:S01]  /*1d40*/  UIADD3 UR5, UR49, 0x26300, URZ ;  /* 0x0002630031057890 */ /* 0x000fe2000fffe03f */
[----:B------:R-:W-:Y:S01]  /*1d50*/  WARPGROUP.ARRIVE ;  /* 0x00000000000079c5 */ /* 0x000fe20000000000 */
[----:B------:R-:W-:Y:S01]  /*1d60*/  ULOP3.LUT UR8, UR12, 0x10000, URZ, 0xfc, !UPT ;  /* 0x000100000c087892 */ /* 0x000fe2000f8efc3f */
[----:B------:R-:W-:Y:S01]  /*1d70*/  IMAD.MOV.U32 R82, RZ, RZ, RZ ;  /* 0x000000ffff527224 */ /* 0x000fe200078e00ff */
[----:B------:R-:W-:Y:S01]  /*1d80*/  USHF.R.U32.HI UR5, URZ, 0x4, UR5 ;  /* 0x000000043f057899 */ /* 0x000fe20008011605 */
[----:B------:R-:W-:Y:S01]  /*1d90*/  CS2R R80, SRZ ;  /* 0x0000000000507805 */ /* 0x000fe2000001ff00 */
[----:B------:R-:W-:Y:S01]  /*1da0*/  ULEA UR8, UR4, UR8, 0x9 ;  /* 0x0000000804087291 */ /* 0x000fe2000f8e483f */
[----:B------:R-:W-:Y:S01]  /*1db0*/  CS2R R78, SRZ ;  /* 0x00000000004e7805 */ /* 0x000fe2000001ff00 */
[----:B------:R-:W-:Y:S01]  /*1dc0*/  ULOP3.LUT UR5, UR5, 0x3fff, URZ, 0xc0, !UPT ;  /* 0x00003fff05057892 */ /* 0x000fe2000f8ec03f */
[----:B------:R-:W-:Y:S01]  /*1dd0*/  CS2R R76, SRZ ;  /* 0x00000000004c7805 */ /* 0x000fe2000001ff00 */
[----:B------:R-:W-:Y:S01]  /*1de0*/  UMOV UR9, 0x80000020 ;  /* 0x8000002000097882 */ /* 0x000fe20000000000 */
[----:B------:R-:W-:Y:S01]  /*1df0*/  UMOV UR11, 0x80000020 ;  /* 0x80000020000b7882 */ /* 0x000fe20000000000 */
[----:B------:R-:W-:Y:S01]  /*1e00*/  ULOP3.LUT UR5, UR5, 0x10000, URZ, 0xfc, !UPT ;  /* 0x0001000005057892 */ /* 0x000fe2000f8efc3f */
[----:B------:R-:W-:Y:S01]  /*1e10*/  CS2R R74, SRZ ;  /* 0x00000000004a7805 */ /* 0x000fe2000001ff00 */
[----:B------:R-:W-:Y:S01]  /*1e20*/  UMOV UR6, 0x2 ;  /* 0x0000000200067882 */ /* 0x000fe20000000000 */
[----:B------:R-:W-:Y:S01]  /*1e30*/  CS2R R72, SRZ ;  /* 0x0000000000487805 */ /* 0x000fe2000001ff00 */
[----:B------:R-:W-:Y:S01]  /*1e40*/  ULEA UR10, UR4, UR5, 0x8 ;  /* 0x00000005040a7291 */ /* 0x000fe2000f8e403f */
[----:B------:R-:W-:-:S02]  /*1e50*/  CS2R R70, SRZ ;  /* 0x0000000000467805 */ /* 0x000fc4000001ff00 */
[----:B------:R-:W-:Y:S01]  /*1e60*/  CS2R R68, SRZ ;  /* 0x0000000000447805 */ /* 0x000fe2000001ff00 */
[----:B------:R-:W-:Y:S01]  /*1e70*/  ULDC UR5, c[0x0][0x50c] ;  /* 0x0001430000057ab9 */ /* 0x000fe20000000800 */
[----:B------:R-:W-:Y:S01]  /*1e80*/  IMAD.MOV.U32 R67, RZ, RZ, RZ ;  /* 0x000000ffff437224 */ /* 0x000fe200078e00ff */
[----:B------:R-:W-:Y:S01]  /*1e90*/  UISETP.NE.AND UP0, UPT, UR5, 0x2, UPT ;  /* 0x000000020500788c */ /* 0x000fe2000bf05270 */
[----:B------:R-:W-:Y:S02]  /*1ea0*/  CS2R R84, SRZ ;  /* 0x0000000000547805 */ /* 0x000fe4000001ff00 */
[----:B------:R-:W-:Y:S02]  /*1eb0*/  CS2R R86, SRZ ;  /* 0x0000000000567805 */ /* 0x000fe4000001ff00 */
[----:B------:R-:W-:Y:S01]  /*1ec0*/  CS2R R88, SRZ ;  /* 0x0000000000587805 */ /* 0x000fe2000001ff00 */
[----:B------:R-:W-:Y:S01]  /*1ed0*/  QGMMA.64x64x32.F32.E4M3.E4M3 R24, gdesc[UR8], RZ, !UPT, gsb0 ;  /* 0x00e00000081879f3 */ /* 0x000fe2000c0008ff */
[----:B------:R-:W-:Y:S01]  /*1ee0*/  UIADD3 UR8, UR8, 0x2, URZ ;  /* 0x0000000208087890 */ /* 0x000fe2000fffe03f */
[----:B------:R-:W-:Y:S01]  /*1ef0*/  IMAD.MOV.U32 R90, RZ, RZ, RZ ;  /* 0x000000ffff5a7224 */ /* 0x000fe200078e00ff */
[----:B------:R-:W-:Y:S01]  /*1f00*/  UIADD3 UR10, UR10, 0x2, URZ ;  /* 0x000000020a0a7890 */ /* 0x000fe2000fffe03f */
[----:B------:R-:W-:Y:S01]  /*1f10*/  CS2R R92, SRZ ;  /* 0x00000000005c7805 */ /* 0x000fe2000001ff00 */
[----:B------:R-:W-:Y:S01]  /*1f20*/  UMOV UR9, 0x80000020 ;  /* 0x8000002000097882 */ /* 0x000fe20000000000 */
[----:B------:R-:W-:Y:S01]  /*1f30*/  UMOV UR11, 0x80000020 ;  /* 0x80000020000b7882 */ /* 0x000fe20000000000 */
[----:B------:R-:W-:Y:S01]  /*1f40*/  USEL UR5, URZ, 0x1, UP0 ;  /* 0x000000013f057887 */ /* 0x000fe20008000000 */
[----:B------:R-:W-:Y:S01]  /*1f50*/  IMAD.MOV.U32 R95, RZ, RZ, RZ ;  /* 0x000000ffff5f7224 */ /* 0x000fe200078e00ff */
[----:B------:R-:W-:-:S02]  /*1f60*/  CS2R R96, SRZ ;  /* 0x0000000000607805 */ /* 0x000fc4000001ff00 */
[----:B------:R-:W-:Y:S02]  /*1f70*/  CS2R R98, SRZ ;  /* 0x0000000000627805 */ /* 0x000fe4000001ff00 */
[----:B------:R-:W-:Y:S02]  /*1f80*/  CS2R R100, SRZ ;  /* 0x0000000000647805 */ /* 0x000fe4000001ff00 */
[----:B------:R-:W-:Y:S01]  /*1f90*/  ISETP.NE.AND P0, PT, RZ, UR5, PT ;  /* 0x00000005ff007c0c */ /* 0x000fe2000bf05270 */
[----:B------:R-:W-:Y:S02]  /*1fa0*/  WARPGROUP.DEPBAR.LE gsb0, 0x0 ;  /* 0x00008000000079c5 */ /* 0x000fe40000010000 */
[----:B------:R-:W-:-:S06]  /*1fb0*/  WARPGROUP.ARRIVE ;  /* 0x00000000000079c5 */ /* 0x000fcc0000000000 */
[----:B------:R-:W-:Y:S03]  /*1fc0*/  QGMMA.64x64x32.F32.E4M3.E4M3 R24, gdesc[UR8], R24, gsb0 ;  /* 0x00e00000081879f3 */ /* 0x000fe60008000818 */
[----:B------:R-:W-:Y:S02]  /*1fd0*/  WARPGROUP.DEPBAR.LE gsb0, 0x0 ;  /* 0x00008000000079c5 */ /* 0x000fe40000010000 */
[----:B------:R-:W-:Y:S05]  /*1fe0*/  @!P0 BRA `(.L_x_26) ;  /* 0x0000000000848947 */ /* 0x000fea0003800000 */
[----:B------:R-:W-:Y:S01]  /*1ff0*/  FADD R101, RZ, R24 ;  /* 0x00000018ff657221 */ /* 0x000fe20000000000 */
[----:B------:R-:W-:-:S01]  /*2000*/  FADD R100, RZ, R25 ;  /* 0x00000019ff647221 */ /* 0x000fc20000000000 */
        /* <DEDUP_REMOVED lines=30> */
[----:B------:R-:W-:-:S06]  /*21f0*/  UMOV UR6, URZ ;  /* 0x0000003f00067c82 */ /* 0x000fcc0008000000 */
.L_x_26:
[----:B------:R-:W-:-:S04]  /*2200*/  UIADD3 UR13, UR4, 0x1, URZ ;  /* 0x00000001040d7890 */ /* 0x000fc8000fffe03f */
[----:B------:R-:W-:-:S04]  /*2210*/  UISETP.NE.AND UP0, UPT, UR13, 0x11, UPT ;  /* 0x000000110d00788c */ /* 0x000fc8000bf05270 */
[----:B------:R-:W-:Y:S02]  /*2220*/  USEL UR7, URZ, 0x1, UP0 ;  /* 0x000000013f077887 */ /* 0x000fe40008000000 */
[----:B------:R-:W-:Y:S02]  /*2230*/  USEL UR13, UR13, URZ, UP0 ;  /* 0x0000003f0d0d7287 */ /* 0x000fe40008000000 */
[----:B------:R-:W-:-:S06]  /*2240*/  ULOP3.LUT UR7, UR48, UR7, URZ, 0x3c, !UPT ;  /* 0x0000000730077292 */ /* 0x000fcc000f8e3c3f */
[----:B------:R-:W-:Y:S01]  /*2250*/  IMAD.U32 R6, RZ, RZ, UR7 ;  /* 0x00000007ff067e24 */ /* 0x000fe2000f8e00ff */
[----:B------:R-:W-:-:S06]  /*2260*/  UMOV UR7, 0x1 ;  /* 0x0000000100077882 */ /* 0x000fcc0000000000 */
.L_x_21:
[----:B------:R-:W-:-:S04]  /*2270*/  UISETP.LT.AND UP0, UPT, UR50, 0x1, UPT ;  /* 0x000000013200788c */ /* 0x000fc8000bf01270 */
[----:B------:R-:W-:-:S04]  /*2280*/  USEL UR8, UR50, 0x1, UP0 ;  /* 0x0000000132087887 */ /* 0x000fc80008000000 */
[----:B------:R-:W-:-:S04]  /*2290*/  UIADD3 UR8, UR50, -UR8, URZ ;  /* 0x8000000832087290 */ /* 0x000fc8000fffe03f */
[----:B------:R-:W-:-:S06]  /*22a0*/  UISETP.GE.AND UP0, UPT, UR8, 0x1, UPT ;  /* 0x000000010800788c */ /* 0x000fcc000bf06270 */
[----:B------:R-:W-:-:S13]  /*22b0*/  PLOP3.LUT P0, PT, PT, PT, UP0, 0x80, 0x0 ;  /* 0x000000000000781c */ /* 0x000fda0003f0f008 */
[----:B------:R-:W-:Y:S05]  /*22c0*/  @!P0 BRA `(.L_x_27) ;  /* 0x0000000400808947 */ /* 0x000fea0003800000 */
[----:B-12---:R-:W-:Y:S01]  /*22d0*/  IMAD.U32 R0, RZ, RZ, UR8 ;  /* 0x00000008ff007e24 */ /* 0x006fe2000f8e00ff */
[----:B------:R-:W-:Y:S01]  /*22e0*/  ULDC UR14, c[0x0][0x50c] ;  /* 0x00014300000e7ab9 */ /* 0x000fe20000000800 */
[----:B------:R-:W-:-:S07]  /*22f0*/  IMAD.U32 R3, RZ, RZ, UR4 ;  /* 0x00000004ff037e24 */ /* 0x000fce000f8e00ff */
.L_x_35:
[----:B------:R-:W-:-:S13]  /*2300*/  ISETP.NE.AND P1, PT, R102, 0x3, PT ;  /* 0x000000036600780c */ /* 0x000fda0003f25270 */
[----:B------:R-:W-:Y:S05]  /*2310*/  @!P1 BRA `(.L_x_28) ;  /* 0x0000000000049947 */ /* 0x000fea0003800000 */
[----:B------:R-:W-:Y:S01]  /*2320*/  BPT.TRAP 0x1 ;  /* 0x000000040000795c */ /* 0x000fe20000300000 */
.L_x_28:
[----:B------:R-:W-:Y:S01]  /*2330*/  ULEA UR8, UR13, UR49, 0x3 ;  /* 0x000000310d087291 */ /* 0x000fe2000f8e183f */
[----:B------:R-:W-:-:S08]  /*2340*/  SHF.L.U32 R4, R6, 0x1f, RZ ;  /* 0x0000001f06047819 */ /* 0x000fd000000006ff */
[----:B------:R1:W2:Y:S01]  /*2350*/  SYNCS.PHASECHK.TRANS64.TRYWAIT P0, [UR8], R4 ;  /* 0x00000004ff0075a7 */ /* 0x0002a20008000148 */
[----:B------:R-:W-:Y:S05]  /*2360*/  @!P1 BRA `(.L_x_29) ;  /* 0x0000000000049947 */ /* 0x000fea0003800000 */
[----:B------:R-:W-:Y:S01]  /*2370*/  BPT.TRAP 0x1 ;  /* 0x000000040000795c */ /* 0x000fe20000300000 */
.L_x_29:
[----:B--2---:R-:W-:Y:S05]  /*2380*/  @P0 BRA `(.L_x_30) ;  /* 0x0000000000080947 */ /* 0x004fea0003800000 */
[----:B------:R-:W2:Y:S02]  /*2390*/  SYNCS.PHASECHK.TRANS64.TRYWAIT P0, [UR8], R4 ;  /* 0x00000004ff0075a7 */ /* 0x000ea40008000148 */
[----:B--2---:R-:W-:Y:S05]  /*23a0*/  @!P0 BRA `(.L_x_31) ;  /* 0x0000005800588947 */ /* 0x004fea0003800000 */
.L_x_30:
[----:B------:R-:W-:Y:S01]  /*23b0*/  UIADD3 UR8, UR49, 0x26300, URZ ;  /* 0x0002630031087890 */ /* 0x000fe2000fffe03f */
[----:B------:R-:W-:Y:S01]  /*23c0*/  WARPGROUP.ARRIVE ;  /* 0x00000000000079c5 */ /* 0x000fe20000000000 */
[----:B------:R-:W-:Y:S02]  /*23d0*/  UISETP.NE.AND UP0, UPT, UR5, URZ, UPT ;  /* 0x0000003f0500728c */ /* 0x000fe4000bf05270 */
[----:B------:R-:W-:Y:S02]  /*23e0*/  USHF.R.U32.HI UR8, URZ, 0x4, UR8 ;  /* 0x000000043f087899 */ /* 0x000fe40008011608 */
[----:B------:R-:W-:Y:S02]  /*23f0*/  USEL UR7, UR7, URZ, !UP0 ;  /* 0x0000003f07077287 */ /* 0x000fe4000c000000 */
[----:B------:R-:W-:Y:S02]  /*2400*/  ULOP3.LUT UR5, UR8, 0x3fff, URZ, 0xc0, !UPT ;  /* 0x00003fff08057892 */ /* 0x000fe4000f8ec03f */
[----:B------:R-:W-:-:S02]  /*2410*/  ULOP3.LUT UR8, UR12, 0x10000, URZ, 0xfc, !UPT ;  /* 0x000100000c087892 */ /* 0x000fc4000f8efc3f */
[----:B------:R-:W-:Y:S02]  /*2420*/  ULOP3.LUT UR5, UR5, 0x10000, URZ, 0xfc, !UPT ;  /* 0x0001000005057892 */ /* 0x000fe4000f8efc3f */
[----:B------:R-:W-:Y:S02]  /*2430*/  UISETP.NE.U32.AND UP0, UPT, UR7, URZ, UPT ;  /* 0x0000003f0700728c */ /* 0x000fe4000bf05070 */
[----:B------:R-:W-:Y:S02]  /*2440*/  ULEA UR8, UR13, UR8, 0x9 ;  /* 0x000000080d087291 */ /* 0x000fe4000f8e483f */
[----:B------:R-:W-:Y:S01]  /*2450*/  ULEA UR10, UR13, UR5, 0x8 ;  /* 0x000000050d0a7291 */ /* 0x000fe2000f8e403f */
[----:B------:R-:W-:Y:S01]  /*2460*/  UMOV UR9, 0x80000020 ;  /* 0x8000002000097882 */ /* 0x000fe20000000000 */
[----:B------:R-:W-:Y:S01]  /*2470*/  UMOV UR11, 0x80000020 ;  /* 0x80000020000b7882 */ /* 0x000fe20000000000 */
[----:B------:R-:W-:-:S06]  /*2480*/  UIADD3 UR6, UR6, 0x2, URZ ;  /* 0x0000000206067890 */ /* 0x000fcc000fffe03f */
[----:B------:R-:W-:Y:S01]  /*2490*/  QGMMA.64x64x32.F32.E4M3.E4M3 R24, gdesc[UR8], R24, UP0, gsb0 ;  /* 0x00e00000081879f3 */ /* 0x000fe2000b800818 */
[----:B------:R-:W-:Y:S02]  /*24a0*/  UIADD3 UR8, UR8, 0x2, URZ ;  /* 0x0000000208087890 */ /* 0x000fe4000fffe03f */
[----:B------:R-:W-:Y:S01]  /*24b0*/  UIADD3 UR10, UR10, 0x2, URZ ;  /* 0x000000020a0a7890 */ /* 0x000fe2000fffe03f */
[----:B------:R-:W-:Y:S01]  /*24c0*/  UMOV UR9, 0x80000020 ;  /* 0x8000002000097882 */ /* 0x000fe20000000000 */
[----:B------:R-:W-:Y:S01]  /*24d0*/  UMOV UR11, 0x80000020 ;  /* 0x80000020000b7882 */ /* 0x000fe20000000000 */
[----:B------:R-:W-:-:S04]  /*24e0*/  UISETP.NE.AND UP0, UPT, UR6, UR14, UPT ;  /* 0x0000000e0600728c */ /* 0x000fc8000bf05270 */
[----:B------:R-:W-:-:S06]  /*24f0*/  USEL UR5, URZ, 0x1, UP0 ;  /* 0x000000013f057887 */ /* 0x000fcc0008000000 */
[----:B------:R-:W-:Y:S01]  /*2500*/  ISETP.NE.AND P0, PT, RZ, UR5, PT ;  /* 0x00000005ff007c0c */ /* 0x000fe2000bf05270 */
[----:B------:R-:W-:Y:S02]  /*2510*/  WARPGROUP.DEPBAR.LE gsb0, 0x0 ;  /* 0x00008000000079c5 */ /* 0x000fe40000010000 */
[----:B------:R-:W-:-:S06]  /*2520*/  WARPGROUP.ARRIVE ;  /* 0x00000000000079c5 */ /* 0x000fcc0000000000 */
[----:B------:R-:W-:Y:S03]  /*2530*/  QGMMA.64x64x32.F32.E4M3.E4M3 R24, gdesc[UR8], R24, gsb0 ;  /* 0x00e00000081879f3 */ /* 0x000fe60008000818 */
[----:B------:R-:W-:Y:S02]  /*2540*/  WARPGROUP.DEPBAR.LE gsb0, 0x0 ;  /* 0x00008000000079c5 */ /* 0x000fe40000010000 */
[----:B------:R-:W-:Y:S05]  /*2550*/  @!P0 BRA `(.L_x_32) ;  /* 0x0000000000848947 */ /* 0x000fea0003800000 */
[----:B------:R-:W-:Y:S01]  /*2560*/  FADD R101, R24, R101 ;  /* 0x0000006518657221 */ /* 0x000fe20000000000 */
[----:B------:R-:W-:-:S01]  /*2570*/  FADD R100, R25, R100 ;  /* 0x0000006419647221 */ /* 0x000fc20000000000 */
        /* <DEDUP_REMOVED lines=30> */
[----:B------:R-:W-:-:S06]  /*2760*/  UMOV UR6, URZ ;  /* 0x0000003f00067c82 */ /* 0x000fcc0008000000 */
.L_x_32:
[----:B------:R-:W-:Y:S05]  /*2770*/  @!P1 BRA `(.L_x_33) ;  /* 0x0000000000049947 */ /* 0x000fea0003800000 */
[----:B------:R-:W-:Y:S01]  /*2780*/  BPT.TRAP 0x1 ;  /* 0x000000040000795c */ /* 0x000fe20000300000 */
.L_x_33:
[----:B------:R-:W-:-:S13]  /*2790*/  ISETP.NE.AND P0, PT, R23, RZ, PT ;  /* 0x000000ff1700720c */ /* 0x000fda0003f05270 */
[----:B-12---:R-:W-:-:S05]  /*27a0*/  @P0 LEA R4, R3, UR49, 0x3 ;  /* 0x0000003103040c11 */ /* 0x006fca000f8e18ff */
[----:B------:R-:W-:-:S05]  /*27b0*/  @P0 VIADD R5, R4, 0x88 ;  /* 0x0000008804050836 */ /* 0x000fca0000000000 */
[----:B------:R-:W-:-:S04]  /*27c0*/  @P0 PRMT R5, R22, 0x654, R5 ;  /* 0x0000065416050816 */ /* 0x000fc80000000005 */
[----:B------:R1:W-:Y:S01]  /*27d0*/  @P0 SYNCS.ARRIVE.TRANS64.RED.A1T0 RZ, [R5+URZ], RZ ;  /* 0x000000ff05ff09a7 */ /* 0x0003e2000810043f */
[----:B------:R-:W-:-:S13]  /*27e0*/  ISETP.GT.U32.AND P0, PT, R19, 0x1, PT ;  /* 0x000000011300780c */ /* 0x000fda0003f04070 */
[----:B-1----:R-:W-:Y:S05]  /*27f0*/  @P0 BRA `(.L_x_34) ;  /* 0x0000000000040947 */ /* 0x002fea0003800000 */
[----:B------:R-:W-:Y:S01]  /*2800*/  BPT.TRAP 0x1 ;  /* 0x000000040000795c */ /* 0x000fe20000300000 */
.L_x_34:
[----:B------:R-:W-:Y:S01]  /*2810*/  UIADD3 UR13, UR13, 0x1, URZ ;  /* 0x000000010d0d7890 */ /* 0x000fe2000fffe03f */
[C---:B------:R-:W-:Y:S01]  /*2820*/  ISETP.GT.AND P1, PT, R0.reuse, 0x1, PT ;  /* 0x000000010000780c */ /* 0x040fe20003f24270 */
[----:B------:R-:W-:Y:S02]  /*2830*/  VIADD R3, R3, 0x1 ;  /* 0x0000000103037836 */ /* 0x000fe40000000000 */
[----:B------:R-:W-:Y:S01]  /*2840*/  UISETP.NE.AND UP0, UPT, UR13, 0x11, UPT ;  /* 0x000000110d00788c */ /* 0x000fe2000bf05270 */
[----:B------:R-:W-:Y:S02]  /*2850*/  VIADD R0, R0, 0xffffffff ;  /* 0xffffffff00007836 */ /* 0x000fe40000000000 */
[C---:B------:R-:W-:Y:S01]  /*2860*/  ISETP.NE.AND P0, PT, R3.reuse, 0x11, PT ;  /* 0x000000110300780c */ /* 0x040fe20003f05270 */
[----:B------:R-:W-:Y:S02]  /*2870*/  USEL UR7, URZ, 0x1, UP0 ;  /* 0x000000013f077887 */ /* 0x000fe40008000000 */
[----:B------:R-:W-:Y:S01]  /*2880*/  USEL UR13, UR13, URZ, UP0 ;  /* 0x0000003f0d0d7287 */ /* 0x000fe20008000000 */
[----:B------:R-:W-:-:S03]  /*2890*/  SEL R3, R3, RZ, P0 ;  /* 0x000000ff03037207 */ /* 0x000fc60000000000 */
[----:B------:R-:W-:Y:S01]  /*28a0*/  LOP3.LUT R6, R6, UR7, RZ, 0x3c, !PT ;  /* 0x0000000706067c12 */ /* 0x000fe2000f8e3cff */
[----:B------:R-:W-:Y:S01]  /*28b0*/  UMOV UR7, 0x1 ;  /* 0x0000000100077882 */ /* 0x000fe20000000000 */
[----:B------:R-:W-:Y:S06]  /*28c0*/  @P1 BRA `(.L_x_35) ;  /* 0xfffffff8008c1947 */ /* 0x000fec000383ffff */
.L_x_27:
[----:B------:R-:W-:Y:S01]  /*28d0*/  UISETP.NE.AND UP0, UPT, UR6, URZ, UPT ;  /* 0x0000003f0600728c */ /* 0x000fe2000bf05270 */
[----:B-12---:R-:W1:Y:S03]  /*28e0*/  LDC R0, c[0x0][0x28c] ;  /* 0x0000a300ff007b82 */ /* 0x006e660000000800 */
[----:B------:R-:W-:-:S06]  /*28f0*/  USEL UR5, URZ, 0x1, !UP0 ;  /* 0x000000013f057887 */ /* 0x000fcc000c000000 */
[----:B------:R-:W-:Y:S02]  /*2900*/  ISETP.NE.AND P0, PT, RZ, UR5, PT ;  /* 0x00000005ff007c0c */ /* 0x000fe4000bf05270 */
[----:B-1----:R-:W-:-:S11]  /*2910*/  ISETP.GE.AND P1, PT, R0, 0x1, PT ;  /* 0x000000010000780c */ /* 0x002fd60003f26270 */
[----:B------:R-:W-:Y:S05]  /*2920*/  @!P0 BRA `(.L_x_36) ;  /* 0x0000000000808947 */ /* 0x000fea0003800000 */
[----:B------:R-:W-:Y:S01]  /*2930*/  FADD R101, R24, R101 ;  /* 0x0000006518657221 */ /* 0x000fe20000000000 */
        /* <DEDUP_REMOVED lines=30> */
[----:B------:R-:W-:-:S07]  /*2b20*/  FADD R82, R82, R55 ;  /* 0x0000003752527221 */ /* 0x000fce0000000000 */
.L_x_36:
[----:B------:R-:W-:Y:S05]  /*2b30*/  @!P1 BRA `(.L_x_37) ;  /* 0x0000000000549947 */ /* 0x000fea0003800000 */
[----:B------:R-:W-:-:S13]  /*2b40*/  ISETP.NE.AND P0, PT, R102, 0x3, PT ;  /* 0x000000036600780c */ /* 0x000fda0003f05270 */
[----:B------:R-:W-:Y:S05]  /*2b50*/  @!P0 BRA `(.L_x_38) ;  /* 0x0000000000048947 */ /* 0x000fea0003800000 */
[----:B------:R-:W-:Y:S01]  /*2b60*/  BPT.TRAP 0x1 ;  /* 0x000000040000795c */ /* 0x000fe20000300000 */
.L_x_38:
[----:B------:R-:W-:Y:S01]  /*2b70*/  ISETP.NE.AND P0, PT, R23, RZ, PT ;  /* 0x000000ff1700720c */ /* 0x000fe20003f05270 */
[----:B------:R-:W-:Y:S01]  /*2b80*/  BSSY B0, `(.L_x_39) ;  /* 0x000000e000007945 */ /* 0x000fe20003800000 */
[----:B------:R-:W-:-:S11]  /*2b90*/  ISETP.GT.U32.AND P1, PT, R19, 0x1, PT ;  /* 0x000000011300780c */ /* 0x000fd60003f24070 */
[----:B------:R-:W-:Y:S05]  /*2ba0*/  @!P0 BRA `(.L_x_40) ;  /* 0x00000000002c8947 */ /* 0x000fea0003800000 */
[----:B------:R-:W-:-:S04]  /*2bb0*/  UISETP.LT.AND UP0, UPT, UR50, 0x1, UPT ;  /* 0x000000013200788c */ /* 0x000fc8000bf01270 */
[----:B------:R-:W-:-:S04]  /*2bc0*/  USEL UR5, UR50, 0x1, UP0 ;  /* 0x0000000132057887 */ /* 0x000fc80008000000 */
[----:B------:R-:W-:-:S04]  /*2bd0*/  UIADD3 UR5, UR4, UR50, -UR5 ;  /* 0x0000003204057290 */ /* 0x000fc8000fffe805 */
[----:B------:R-:W-:-:S04]  /*2be0*/  UIMAD.WIDE.U32 UR6, UR5, -0xf0f0f0f, URZ ;  /* 0xf0f0f0f1050678a5 */ /* 0x000fc8000f8e003f */
[----:B------:R-:W-:-:S04]  /*2bf0*/  USHF.R.U32.HI UR6, URZ, 0x4, UR7 ;  /* 0x000000043f067899 */ /* 0x000fc80008011607 */
[----:B------:R-:W-:-:S04]  /*2c00*/  UIMAD UR5, UR6, -0x11, UR5 ;  /* 0xffffffef060578a4 */ /* 0x000fc8000f8e0205 */
[----:B------:R-:W-:-:S04]  /*2c10*/  ULEA UR5, UR5, UR49, 0x3 ;  /* 0x0000003105057291 */ /* 0x000fc8000f8e183f */
[----:B------:R-:W-:-:S06]  /*2c20*/  UIADD3 UR5, UR5, 0x88, URZ ;  /* 0x0000008805057890 */ /* 0x000fcc000fffe03f */
[----:B------:R-:W-:-:S05]  /*2c30*/  IMAD.U32 R3, RZ, RZ, UR5 ;  /* 0x00000005ff037e24 */ /* 0x000fca000f8e00ff */
[----:B------:R-:W-:-:S04]  /*2c40*/  PRMT R0, R22, 0x654, R3 ;  /* 0x0000065416007816 */ /* 0x000fc80000000003 */
[----:B------:R1:W-:Y:S03]  /*2c50*/  SYNCS.ARRIVE.TRANS64.RED.A1T0 RZ, [R0+URZ], RZ ;  /* 0x000000ff00ff79a7 */ /* 0x0003e6000810043f */
.L_x_40:
[----:B------:R-:W-:Y:S05]  /*2c60*/  BSYNC B0 ;  /* 0x0000000000007941 */ /* 0x000fea0003800000 */
.L_x_39:
[----:B------:R-:W-:Y:S05]  /*2c70*/  @P1 BRA `(.L_x_37) ;  /* 0x0000000000041947 */ /* 0x000fea0003800000 */
[----:B------:R-:W-:Y:S01]  /*2c80*/  BPT.TRAP 0x1 ;  /* 0x000000040000795c */ /* 0x000fe20000300000 */
.L_x_37:
[----:B------:R-:W-:Y:S01]  /*2c90*/  UIADD3 UR6, UR49, 0x200, URZ ;  /* 0x0000020031067890 */ /* 0x000fe2000fffe03f */
[----:B------:R-:W-:Y:S01]  /*2ca0*/  R2UR UR46, R94 ;  /* 0x000000005e2e72ca */ /* 0x000fe200000e0000 */
[----:B------:R-:W-:Y:S01]  /*2cb0*/  UIADD3 UR51, UR50, UR4, URZ ;  /* 0x0000000432337290 */ /* 0x000fe2000fffe03f */
[----:B------:R-:W-:Y:S01]  /*2cc0*/  R2UR UR45, R91 ;  /* 0x000000005b2d72ca */ /* 0x000fe200000e0000 */
[----:B------:R-:W-:Y:S02]  /*2cd0*/  UISETP.GE.U32.AND UP1, UPT, UR50, 0x11, UPT ;  /* 0x000000113200788c */ /* 0x000fe4000bf26070 */
[----:B------:R-:W-:Y:S02]  /*2ce0*/  ULOP3.LUT UP2, URZ, UR6, 0x9f, URZ, 0xc0, !UPT ;  /* 0x0000009f063f7892 */ /* 0x000fe4000f84c03f */
[----:B------:R-:W-:-:S04]  /*2cf0*/  UISETP.GT.U32.AND UP0, UPT, UR51, 0x10, UPT ;  /* 0x000000103300788c */ /* 0x000fc8000bf04070 */
[----:B------:R-:W-:Y:S01]  /*2d00*/  UISETP.LT.U32.AND UP0, UPT, UR50, 0x11, UP0 ;  /* 0x000000113200788c */ /* 0x000fe20008701070 */
[----:B------:R-:W-:Y:S01]  /*2d10*/  PLOP3.LUT P0, PT, PT, PT, UP2, 0x80, 0x0 ;  /* 0x000000000000781c */ /* 0x000fe20003f0f028 */
[----:B------:R-:W-:Y:S02]  /*2d20*/  USHF.L.U32 UR46, UR46, 0x7, URZ ;  /* 0x000000072e2e7899 */ /* 0x000fe4000800063f */
[----:B------:R-:W-:Y:S02]  /*2d30*/  @UP1 UIMAD.WIDE.U32 UR4, UR51, -0xf0f0f0f, URZ ;  /* 0xf0f0f0f1330418a5 */ /* 0x000fe4000f8e003f */
[----:B------:R-:W-:Y:S02]  /*2d40*/  USEL UR6, URZ, 0x1, !UP0 ;  /* 0x000000013f067887 */ /* 0x000fe4000c000000 */
[----:B------:R-:W-:Y:S02]  /*2d50*/  @UP1 USHF.R.U32.HI UR4, URZ, 0x4, UR5 ;  /* 0x000000043f041899 */ /* 0x000fe40008011605 */
[----:B------:R-:W-:-:S02]  /*2d60*/  ULOP3.LUT UR48, UR48, UR6, URZ, 0x3c, !UPT ;  /* 0x0000000630307292 */ /* 0x000fc4000f8e3c3f */
[----:B------:R-:W-:Y:S02]  /*2d70*/  USHF.L.U32 UR45, UR45, 0x6, URZ ;  /* 0x000000062d2d7899 */ /* 0x000fe4000800063f */
[----:B------:R-:W-:Y:S01]  /*2d80*/  @UP1 ULOP3.LUT UR48, UR48, 0x1, UR4, 0x78, !UPT ;  /* 0x0000000130301892 */ /* 0x000fe2000f8e7804 */
[----:B------:R-:W-:Y:S11]  /*2d90*/  @!P0 BRA `(.L_x_41) ;  /* 0x0000000000408947 */ /* 0x000ff60003800000 */
[----:B-1----:R-:W-:Y:S01]  /*2da0*/  MOV R0, 0x0 ;  /* 0x0000000000007802 */ /* 0x002fe20000000f00 */
[----:B------:R-:W-:Y:S01]  /*2db0*/  ULDC.64 UR4, c[0x4][0x68] ;  /* 0x01001a0000047ab9 */ /* 0x000fe20000000a00 */
[----:B------:R-:W-:Y:S01]  /*2dc0*/  ULDC.64 UR6, c[0x4][0x8] ;  /* 0x0100020000067ab9 */ /* 0x000fe20000000a00 */
[----:B------:R-:W-:Y:S01]  /*2dd0*/  IMAD.U32 R4, RZ, RZ, UR4 ;  /* 0x00000004ff047e24 */ /* 0x000fe2000f8e00ff */
[----:B------:R1:W2:Y:S01]  /*2de0*/  LDC.64 R14, c[0x4][R0] ;  /* 0x01000000000e7b82 */ /* 0x0002a20000000a00 */
[----:B------:R-:W-:Y:S01]  /*2df0*/  IMAD.U32 R5, RZ, RZ, UR5 ;  /* 0x00000005ff057e24 */ /* 0x000fe2000f8e00ff */
[----:B------:R-:W-:Y:S01]  /*2e00*/  ULDC.64 UR4, c[0x4][0x70] ;  /* 0x01001c0000047ab9 */ /* 0x000fe20000000a00 */
[----:B------:R-:W-:Y:S02]  /*2e10*/  IMAD.U32 R10, RZ, RZ, UR6 ;  /* 0x00000006ff0a7e24 */ /* 0x000fe4000f8e00ff */
[----:B------:R-:W-:Y:S02]  /*2e20*/  IMAD.U32 R6, RZ, RZ, UR4 ;  /* 0x00000004ff067e24 */ /* 0x000fe4000f8e00ff */
[----:B------:R-:W-:-:S02]  /*2e30*/  IMAD.U32 R7, RZ, RZ, UR5 ;  /* 0x00000005ff077e24 */ /* 0x000fc4000f8e00ff */
[----:B------:R-:W-:Y:S02]  /*2e40*/  IMAD.U32 R11, RZ, RZ, UR7 ;  /* 0x00000007ff0b7e24 */ /* 0x000fe4000f8e00ff */
[----:B------:R-:W-:Y:S02]  /*2e50*/  IMAD.MOV.U32 R8, RZ, RZ, 0x70 ;  /* 0x00000070ff087424 */ /* 0x000fe400078e00ff */
[----:B------:R-:W-:Y:S02]  /*2e60*/  IMAD.MOV.U32 R12, RZ, RZ, 0x1 ;  /* 0x00000001ff0c7424 */ /* 0x000fe400078e00ff */
[----:B-1----:R-:W-:-:S07]  /*2e70*/  IMAD.MOV.U32 R13, RZ, RZ, RZ ;  /* 0x000000ffff0d7224 */ /* 0x002fce00078e00ff */
[----:B------:R-:W-:-:S07]  /*2e80*/  LEPC R20, `(.L_x_41) ;  /* 0x000000001014794e */ /* 0x000fce0000000000 */
[----:B--2---:R-:W-:Y:S05]  /*2e90*/  CALL.ABS.NOINC R14 ;  /* 0x000000000e007343 */ /* 0x004fea0003c00000 */
.L_x_41:
[----:B------:R-:W-:-:S04]  /*2ea0*/  UIADD3 UR4, UR49, 0x2200, URZ ;  /* 0x0000220031047890 */ /* 0x000fc8000fffe03f */
[----:B------:R-:W-:-:S06]  /*2eb0*/  ULOP3.LUT UP0, URZ, UR4, 0x9f, URZ, 0xc0, !UPT ;  /* 0x0000009f043f7892 */ /* 0x000fcc000f80c03f */
[----:B------:R-:W-:-:S13]  /*2ec0*/  PLOP3.LUT P0, PT, PT, PT, UP0, 0x80, 0x0 ;  /* 0x000000000000781c */ /* 0x000fda0003f0f008 */
[----:B------:R-:W-:Y:S05]  /*2ed0*/  @!P0 BRA `(.L_x_42) ;  /* 0x0000000000408947 */ /* 0x000fea0003800000 */
        /* <DEDUP_REMOVED lines=16> */
.L_x_42:
[----:B------:R-:W2:Y:S01]  /*2fe0*/  LDC.64 R10, c[0x0][0x590] ;  /* 0x00016400ff0a7b82 */ /* 0x000ea20000000a00 */
[----:B-1----:R-:W-:Y:S01]  /*2ff0*/  SHF.R.U32.HI R0, RZ, 0x2, R18 ;  /* 0x00000002ff007819 */ /* 0x002fe20000011612 */
[----:B------:R-:W-:Y:S01]  /*3000*/  ULDC UR4, c[0x0][0x284] ;  /* 0x0000a10000047ab9 */ /* 0x000fe20000000800 */
[C---:B------:R-:W-:Y:S02]  /*3010*/  LOP3.LUT R3, R18.reuse, 0xe0, RZ, 0xc0, !PT ;  /* 0x000000e012037812 */ /* 0x040fe400078ec0ff */
[----:B------:R-:W-:Y:S02]  /*3020*/  LOP3.LUT R4, R18, 0x3, RZ, 0xc0, !PT ;  /* 0x0000000312047812 */ /* 0x000fe400078ec0ff */
[----:B------:R-:W-:Y:S01]  /*3030*/  LOP3.LUT R7, R0, 0x7, RZ, 0xc0, !PT ;  /* 0x0000000700077812 */ /* 0x000fe200078ec0ff */
[----:B------:R-:W1:Y:S01]  /*3040*/  LDC R5, c[0x0][0x288] ;  /* 0x0000a200ff057b82 */ /* 0x000e620000000800 */
[----:B------:R-:W-:Y:S02]  /*3050*/  SHF.R.U32.HI R0, RZ, 0x1, R3 ;  /* 0x00000001ff007819 */ /* 0x000fe40000011603 */
[----:B--2---:R-:W-:-:S04]  /*3060*/  ISETP.NE.U32.AND P2, PT, R10, RZ, PT ;  /* 0x000000ff0a00720c */ /* 0x004fc80003f45070 */
[----:B------:R-:W-:Y:S01]  /*3070*/  ISETP.NE.AND.EX P2, PT, R11, RZ, PT, P2 ;  /* 0x000000ff0b00720c */ /* 0x000fe20003f45320 */
[----:B-1----:R-:W-:Y:S01]  /*3080*/  IMAD R4, R4, -0x2, R5 ;  /* 0xfffffffe04047824 */ /* 0x002fe200078e0205 */
[----:B------:R-:W-:-:S03]  /*3090*/  IADD3 R5, -R0, UR4, -R7 ;  /* 0x0000000400057c10 */ /* 0x000fc6000fffe907 */
[----:B------:R-:W-:Y:S02]  /*30a0*/  IMAD R91, R91, -0x40, R4 ;  /* 0xffffffc05b5b7824 */ /* 0x000fe400078e0204 */
[----:B------:R-:W-:-:S06]  /*30b0*/  IMAD R94, R94, -0x80, R5 ;  /* 0xffffff805e5e7824 */ /* 0x000fcc00078e0205 */
[----:B------:R-:W-:Y:S05]  /*30c0*/  @!P2 BRA `(.L_x_43) ;  /* 0x000000000054a947 */ /* 0x000fea0003800000 */
[----:B------:R-:W-:Y:S02]  /*30d0*/  ULDC.64 UR4, c[0x0][0x588] ;  /* 0x0001620000047ab9 */ /* 0x000fe40000000a00 */
[----:B------:R-:W-:-:S04]  /*30e0*/  ISETP.NE.U32.AND P0, PT, RZ, UR4, PT ;  /* 0x00000004ff007c0c */ /* 0x000fc8000bf05070 */
[----:B------:R-:W-:-:S13]  /*30f0*/  ISETP.NE.AND.EX P0, PT, RZ, UR5, PT, P0 ;  /* 0x00000005ff007c0c */ /* 0x000fda000bf05300 */
[----:B------:R-:W-:Y:S05]  /*3100*/  @!P0 BRA `(.L_x_44) ;  /* 0x0000000000288947 */ /* 0x000fea0003800000 */
[----:B------:R-:W1:Y:S01]  /*3110*/  LDC.64 R4, c[0x0][0x588] ;  /* 0x00016200ff047b82 */ /* 0x000e620000000a00 */
[----:B------:R-:W-:-:S04]  /*3120*/  IMAD R9, R10, UR47, RZ ;  /* 0x0000002f0a097c24 */ /* 0x000fc8000f8e02ff */
[----:B-1----:R-:W-:-:S05]  /*3130*/  IMAD.WIDE R4, R9, 0x4, R4 ;  /* 0x0000000409047825 */ /* 0x002fca00078e0204 */
[----:B------:R-:W2:Y:S01]  /*3140*/  LDG.E R57, desc[UR38][R4.64] ;  /* 0x0000002604397981 */ /* 0x000ea2000c1e1900 */
[----:B------:R-:W-:Y:S02]  /*3150*/  IMAD.MOV.U32 R56, RZ, RZ, 0x1 ;  /* 0x00000001ff387424 */ /* 0x000fe400078e00ff */
[----:B------:R-:W-:Y:S02]  /*3160*/  IMAD.MOV.U32 R63, RZ, RZ, 0x1 ;  /* 0x00000001ff3f7424 */ /* 0x000fe400078e00ff */
[----:B------:R-:W-:Y:S02]  /*3170*/  IMAD.MOV.U32 R65, RZ, RZ, 0x1 ;  /* 0x00000001ff417424 */ /* 0x000fe400078e00ff */
[--C-:B--2---:R-:W-:Y:S02]  /*3180*/  IMAD.MOV.U32 R66, RZ, RZ, R57.reuse ;  /* 0x000000ffff427224 */ /* 0x104fe400078e0039 */
[----:B------:R-:W-:Y:S01]  /*3190*/  IMAD.MOV.U32 R83, RZ, RZ, R57 ;  /* 0x000000ffff537224 */ /* 0x000fe200078e0039 */
[----:B------:R-:W-:Y:S06]  /*31a0*/  BRA `(.L_x_43) ;  /* 0x00000000001c7947 */ /* 0x000fec0003800000 */
.L_x_44:
[----:B------:R-:W-:Y:S01]  /*31b0*/  ULDC UR4, c[0x0][0x580] ;  /* 0x0001600000047ab9 */ /* 0x000fe20000000800 */
[----:B------:R-:W-:Y:S02]  /*31c0*/  IMAD.MOV.U32 R56, RZ, RZ, 0x1 ;  /* 0x00000001ff387424 */ /* 0x000fe400078e00ff */
[----:B------:R-:W-:Y:S02]  /*31d0*/  IMAD.MOV.U32 R63, RZ, RZ, 0x1 ;  /* 0x00000001ff3f7424 */ /* 0x000fe400078e00ff */
[----:B------:R-:W-:Y:S02]  /*31e0*/  IMAD.MOV.U32 R65, RZ, RZ, 0x1 ;  /* 0x00000001ff417424 */ /* 0x000fe400078e00ff */
[----:B------:R-:W-:Y:S02]  /*31f0*/  IMAD.U32 R57, RZ, RZ, UR4 ;  /* 0x00000004ff397e24 */ /* 0x000fe4000f8e00ff */
[----:B------:R-:W-:Y:S02]  /*3200*/  IMAD.U32 R66, RZ, RZ, UR4 ;  /* 0x00000004ff427e24 */ /* 0x000fe4000f8e00ff */
[----:B------:R-:W-:-:S07]  /*3210*/  IMAD.U32 R83, RZ, RZ, UR4 ;  /* 0x00000004ff537e24 */ /* 0x000fce000f8e00ff */
.L_x_43:
[----:B------:R-:W1:Y:S02]  /*3220*/  LDC.64 R8, c[0x0][0x5b0] ;  /* 0x00016c00ff087b82 */ /* 0x000e640000000a00 */
[----:B-1----:R-:W-:-:S04]  /*3230*/  ISETP.NE.U32.AND P0, PT, R8, RZ, PT ;  /* 0x000000ff0800720c */ /* 0x002fc80003f05070 */
[----:B------:R-:W-:-:S13]  /*3240*/  ISETP.NE.AND.EX P0, PT, R9, RZ, PT, P0 ;  /* 0x000000ff0900720c */ /* 0x000fda0003f05300 */
        /* <DEDUP_REMOVED lines=8> */
[----:B------:R1:W5:Y:S01]  /*32d0*/  LDG.E R58, desc[UR38][R4.64] ;  /* 0x00000026043a7981 */ /* 0x000362000c1e1900 */
[----:B------:R-:W-:Y:S05]  /*32e0*/  BRA `(.L_x_45) ;  /* 0x0000000000087947 */ /* 0x000fea0003800000 */
.L_x_46:
[----:B------:R-:W-:Y:S02]  /*32f0*/  ULDC UR4, c[0x0][0x5a0] ;  /* 0x0001680000047ab9 */ /* 0x000fe40000000800 */
[----:B------:R-:W-:-:S07]  /*3300*/  IMAD.U32 R58, RZ, RZ, UR4 ;  /* 0x00000004ff3a7e24 */ /* 0x000fce000f8e00ff */
.L_x_45:
[----:B------:R-:W2:Y:S01]  /*3310*/  LDC.64 R12, c[0x0][0x5c0] ;  /* 0x00017000ff0c7b82 */ /* 0x000ea20000000a00 */
[----:B------:R-:W-:Y:S01]  /*3320*/  ULDC.64 UR4, c[0x0][0x588] ;  /* 0x0001620000047ab9 */ /* 0x000fe20000000a00 */
[----:B------:R-:W-:Y:S02]  /*3330*/  ISETP.EQ.U32.AND P3, PT, R10, RZ, PT ;  /* 0x000000ff0a00720c */ /* 0x000fe40003f62070 */
[----:B------:R-:W-:Y:S02]  /*3340*/  ISETP.NE.U32.AND P4, PT, RZ, UR4, PT ;  /* 0x00000004ff007c0c */ /* 0x000fe4000bf85070 */
[----:B------:R-:W-:Y:S02]  /*3350*/  LOP3.LUT P5, RZ, R65, 0xff, RZ, 0xc0, !PT ;  /* 0x000000ff41ff7812 */ /* 0x000fe400078ac0ff */
[----:B------:R-:W3:Y:S01]  /*3360*/  LDC R9, c[0x0][0x5c8] ;  /* 0x00017200ff097b82 */ /* 0x000ee20000000800 */
[----:B------:R-:W-:Y:S02]  /*3370*/  ISETP.NE.AND.EX P4, PT, RZ, UR5, PT, P4 ;  /* 0x00000005ff007c0c */ /* 0x000fe4000bf85340 */
[----:B------:R-:W-:-:S02]  /*3380*/  FSEL R0, R83, R66, !P5 ;  /* 0x0000004253007208 */ /* 0x000fc40006800000 */
[----:B------:R-:W-:Y:S02]  /*3390*/  ISETP.EQ.OR.EX P3, PT, R11, RZ, !P4, P3 ;  /* 0x000000ff0b00720c */ /* 0x000fe40006762730 */
[----:B------:R-:W-:Y:S02]  /*33a0*/  PLOP3.LUT P1, PT, PT, PT, PT, 0x8, 0x0 ;  /* 0x000000000000781c */ /* 0x000fe40003f2e170 */
[----:B------:R-:W-:Y:S02]  /*33b0*/  PLOP3.LUT P4, PT, P4, PT, PT, 0x8, 0x0 ;  /* 0x000000000000781c */ /* 0x000fe4000278e170 */
[C---:B------:R-:W-:Y:S02]  /*33c0*/  FSEL R66, R57.reuse, R66, !P2 ;  /* 0x0000004239427208 */ /* 0x040fe40005000000 */
[----:B------:R-:W-:Y:S02]  /*33d0*/  FSEL R0, R57, R0, !P2 ;  /* 0x0000000039007208 */ /* 0x000fe40005000000 */
[----:B--2---:R-:W-:-:S04]  /*33e0*/  ISETP.NE.U32.AND P0, PT, R12, RZ, PT ;  /* 0x000000ff0c00720c */ /* 0x004fc80003f05070 */
[----:B------:R-:W-:-:S04]  /*33f0*/  ISETP.NE.AND.EX P0, PT, R13, RZ, PT, P0 ;  /* 0x000000ff0d00720c */ /* 0x000fc80003f05300 */
[----:B---3--:R-:W-:Y:S01]  /*3400*/  FSEL R9, R9, RZ, !P0 ;  /* 0x000000ff09097208 */ /* 0x008fe20004000000 */
[----:B------:R-:W-:Y:S08]  /*3410*/  @!P3 BRA `(.L_x_47) ;  /* 0x00000000003cb947 */ /* 0x000ff00003800000 */
[----:B------:R-:W-:Y:S04]  /*3420*/  BSSY B0, `(.L_x_47) ;  /* 0x000000e000007945 */ /* 0x000fe80003800000 */
[----:B------:R-:W-:Y:S05]  /*3430*/  @!P2 BRA `(.L_x_48) ;  /* 0x000000000024a947 */ /* 0x000fea0003800000 */
[----:B------:R-:W-:Y:S02]  /*3440*/  LOP3.LUT P3, RZ, R63, 0xff, RZ, 0xc0, !PT ;  /* 0x000000ff3fff7812 */ /* 0x000fe4000786c0ff */
[----:B------:R-:W-:Y:S02]  /*3450*/  PLOP3.LUT P1, PT, P4, PT, PT, 0x80, 0x0 ;  /* 0x000000000000781c */ /* 0x000fe4000272f070 */
[----:B------:R-:W-:-:S09]  /*3460*/  PRMT R65, RZ, 0x7610, R65 ;  /* 0x00007610ff417816 */ /* 0x000fd20000000041 */
[----:B------:R-:W-:Y:S05]  /*3470*/  @!P3 BRA `(.L_x_49) ;  /* 0x000000000020b947 */ /* 0x000fea0003800000 */
[----:B------:R-:W-:Y:S01]  /*3480*/  FSETP.EQ.AND P1, PT, R57, RZ, PT ;  /* 0x000000ff3900720b */ /* 0x000fe20003f22000 */
[----:B------:R-:W-:Y:S01]  /*3490*/  IMAD.MOV.U32 R66, RZ, RZ, R57 ;  /* 0x000000ffff427224 */ /* 0x000fe200078e0039 */
[----:B------:R-:W-:Y:S01]  /*34a0*/  PRMT R65, R63, 0x7610, R65 ;  /* 0x000076103f417816 */ /* 0x000fe20000000041 */
[----:B------:R-:W-:Y:S01]  /*34b0*/  IMAD.MOV.U32 R0, RZ, RZ, R57 ;  /* 0x000000ffff007224 */ /* 0x000fe200078e0039 */
[----:B------:R-:W-:Y:S09]  /*34c0*/  BRA `(.L_x_49) ;  /* 0x00000000000c7947 */ /* 0x000ff20003800000 */
.L_x_48:
[----:B------:R-:W-:Y:S01]  /*34d0*/  FSETP.EQ.AND P1, PT, R57, RZ, PT ;  /* 0x000000ff3900720b */ /* 0x000fe20003f22000 */
[--C-:B------:R-:W-:Y:S02]  /*34e0*/  IMAD.MOV.U32 R66, RZ, RZ, R57.reuse ;  /* 0x000000ffff427224 */ /* 0x100fe400078e0039 */
[----:B------:R-:W-:-:S10]  /*34f0*/  IMAD.MOV.U32 R0, RZ, RZ, R57 ;  /* 0x000000ffff007224 */ /* 0x000fd400078e0039 */
.L_x_49:
[----:B------:R-:W-:Y:S05]  /*3500*/  BSYNC B0 ;  /* 0x0000000000007941 */ /* 0x000fea0003800000 */
.L_x_47:
[----:B------:R-:W-:Y:S04]  /*3510*/  BSSY B0, `(.L_x_50) ;  /* 0x000000f000007945 */ /* 0x000fe80003800000 */
[----:B------:R-:W-:Y:S05]  /*3520*/  @!P2 BRA `(.L_x_51) ;  /* 0x000000000028a947 */ /* 0x000fea0003800000 */
[----:B------:R-:W-:Y:S02]  /*3530*/  LOP3.LUT P2, RZ, R56, 0xff, RZ, 0xc0, !PT ;  /* 0x000000ff38ff7812 */ /* 0x000fe4000784c0ff */
[----:B------:R-:W-:Y:S02]  /*3540*/  PRMT R63, RZ, 0x7610, R63 ;  /* 0x00007610ff3f7816 */ /* 0x000fe4000000003f */
[----:B------:R-:W-:-:S09]  /*3550*/  PRMT R65, RZ, 0x7610, R65 ;  /* 0x00007610ff417816 */ /* 0x000fd20000000041 */
[----:B------:R-:W-:Y:S05]  /*3560*/  @!P2 BRA `(.L_x_52) ;  /* 0x000000000024a947 */ /* 0x000fea0003800000 */
[----:B------:R-:W-:Y:S01]  /*3570*/  FSETP.EQ.AND P4, PT, R57, RZ, PT ;  /* 0x000000ff3900720b */ /* 0x000fe20003f82000 */
[----:B------:R-:W-:Y:S01]  /*3580*/  IMAD.MOV.U32 R66, RZ, RZ, R57 ;  /* 0x000000ffff427224 */ /* 0x000fe200078e0039 */
[C---:B------:R-:W-:Y:S01]  /*3590*/  PRMT R63, R56.reuse, 0x7610, R63 ;  /* 0x00007610383f7816 */ /* 0x040fe2000000003f */
[----:B------:R-:W-:Y:S01]  /*35a0*/  IMAD.MOV.U32 R0, RZ, RZ, R57 ;  /* 0x000000ffff007224 */ /* 0x000fe200078e0039 */
[----:B------:R-:W-:Y:S01]  /*35b0*/  PRMT R65, R56, 0x7610, R65 ;  /* 0x0000761038417816 */ /* 0x000fe20000000041 */
[----:B------:R-:W-:Y:S08]  /*35c0*/  BRA `(.L_x_52) ;  /* 0x00000000000c7947 */ /* 0x000ff00003800000 */
.L_x_51:
[----:B------:R-:W-:Y:S01]  /*35d0*/  FSETP.EQ.AND P4, PT, R57, RZ, PT ;  /* 0x000000ff3900720b */ /* 0x000fe20003f82000 */
[--C-:B------:R-:W-:Y:S02]  /*35e0*/  IMAD.MOV.U32 R66, RZ, RZ, R57.reuse ;  /* 0x000000ffff427224 */ /* 0x100fe400078e0039 */
[----:B------:R-:W-:-:S10]  /*35f0*/  IMAD.MOV.U32 R0, RZ, RZ, R57 ;  /* 0x000000ffff007224 */ /* 0x000fd400078e0039 */
.L_x_52:
[----:B------:R-:W-:Y:S05]  /*3600*/  BSYNC B0 ;  /* 0x0000000000007941 */ /* 0x000fea0003800000 */
.L_x_50:
[----:B------:R-:W-:Y:S02]  /*3610*/  IMAD.MOV.U32 R8, RZ, RZ, RZ ;  /* 0x000000ffff087224 */ /* 0x000fe400078e00ff */
[----:B------:R-:W-:Y:S02]  /*3620*/  IMAD.MOV.U32 R10, RZ, RZ, RZ ;  /* 0x000000ffff0a7224 */ /* 0x000fe400078e00ff */
[----:B------:R-:W-:Y:S01]  /*3630*/  IMAD.MOV.U32 R11, RZ, RZ, R9 ;  /* 0x000000ffff0b7224 */ /* 0x000fe200078e0009 */
[----:B------:R-:W-:Y:S06]  /*3640*/  @!P0 BRA `(.L_x_53) ;  /* 0x0000000000608947 */ /* 0x000fec0003800000 */
[----:B------:R-:W-:Y:S01]  /*3650*/  SHF.R.U32.HI R3, RZ, 0x5, R3 ;  /* 0x00000005ff037819 */ /* 0x000fe20000011603 */
[----:B------:R-:W2:Y:S01]  /*3660*/  LDC.64 R14, c[0x0][0x5d0] ;  /* 0x00017400ff0e7b82 */ /* 0x000ea20000000a00 */
[----:B------:R-:W-:Y:S01]  /*3670*/  USHF.R.S32.HI UR4, URZ, 0x1f, UR47 ;  /* 0x0000001f3f047899 */ /* 0x000fe2000801142f */
[----:B------:R-:W-:Y:S02]  /*3680*/  ISETP.GE.AND P0, PT, R91, 0x1, PT ;  /* 0x000000015b00780c */ /* 0x000fe40003f06270 */
[----:B-1----:R-:W-:Y:S01]  /*3690*/  IMAD.SHL.U32 R4, R3, 0x10, RZ ;  /* 0x0000001003047824 */ /* 0x002fe200078e00ff */
[----:B------:R-:W-:Y:S02]  /*36a0*/  PRMT R3, RZ, 0x7610, R3 ;  /* 0x00007610ff037816 */ /* 0x000fe40000000003 */
[----:B------:R-:W-:Y:S02]  /*36b0*/  ISETP.LT.OR P2, PT, R94, 0x9, !P0 ;  /* 0x000000095e00780c */ /* 0x000fe40004741670 */
[----:B------:R-:W-:-:S02]  /*36c0*/  LOP3.LUT R4, R4, 0xfffffff0, R7, 0xe2, !PT ;  /* 0xfffffff004047812 */ /* 0x000fc400078ee207 */
[----:B------:R-:W-:-:S03]  /*36d0*/  ISETP.LT.OR P0, PT, R94, 0x1, !P0 ;  /* 0x000000015e00780c */ /* 0x000fc60004701670 */
[----:B------:R-:W-:-:S05]  /*36e0*/  VIADD R4, R4, UR46 ;  /* 0x0000002e04047c36 */ /* 0x000fca0008000000 */
[--C-:B------:R-:W-:Y:S01]  /*36f0*/  SHF.R.S32.HI R5, RZ, 0x1f, R4.reuse ;  /* 0x0000001fff057819 */ /* 0x100fe20000011404 */
[C---:B--2---:R-:W-:Y:S02]  /*3700*/  IMAD R6, R14.reuse, UR4, RZ ;  /* 0x000000040e067c24 */ /* 0x044fe4000f8e02ff */
[----:B------:R-:W-:-:S04]  /*3710*/  IMAD.WIDE.U32 R4, R14, UR47, R4 ;  /* 0x0000002f0e047c25 */ /* 0x000fc8000f8e0004 */
[----:B------:R-:W-:Y:S01]  /*3720*/  IMAD R6, R15, UR47, R6 ;  /* 0x0000002f0f067c24 */ /* 0x000fe2000f8e0206 */
[----:B------:R-:W-:-:S04]  /*3730*/  IADD3 R4, P3, R4, R12, RZ ;  /* 0x0000000c04047210 */ /* 0x000fc80007f7e0ff */
[----:B------:R-:W-:-:S05]  /*3740*/  IADD3.X R5, R13, R5, R6, P3, !PT ;  /* 0x000000050d057210 */ /* 0x000fca0001ffe406 */
[----:B------:R-:W2:Y:S04]  /*3750*/  @!P2 LDG.E.U8 R6, desc[UR38][R4.64+0x8] ;  /* 0x000008260406a981 */ /* 0x000ea8000c1e1100 */
[----:B------:R-:W3:Y:S01]  /*3760*/  @!P0 LDG.E.U8 R3, desc[UR38][R4.64] ;  /* 0x0000002604038981 */ /* 0x000ee2000c1e1100 */
[----:B--2---:R-:W-:-:S05]  /*3770*/  @!P2 IMAD.SHL.U32 R6, R6, 0x100, RZ ;  /* 0x000001000606a824 */ /* 0x004fca00078e00ff */
[----:B---3--:R-:W-:-:S04]  /*3780*/  @!P2 LOP3.LUT R6, R3, R6, RZ, 0xfc, !PT ;  /* 0x000000060306a212 */ /* 0x008fc800078efcff */
[----:B------:R-:W-:-:S04]  /*3790*/  @!P2 PRMT R3, R6, 0x7610, R3 ;  /* 0x000076100603a816 */ /* 0x000fc80000000003 */
[----:B------:R-:W-:-:S05]  /*37a0*/  F2FP.F16.E4M3.UNPACK_B R3, R3 ;  /* 0x00000003ff03723e */ /* 0x000fca00020006ff */
[--C-:B------:R-:W-:Y:S02]  /*37b0*/  HADD2.F32 R11, -RZ, R3.reuse.H0_H0 ;  /* 0x20000003ff0b7230 */ /* 0x100fe40000004100 */
[----:B------:R-:W-:-:S07]  /*37c0*/  HADD2.F32 R9, -RZ, R3.H1_H1 ;  /* 0x30000003ff097230 */ /* 0x000fce0000004100 */
.L_x_53:
[----:B------:R-:W-:Y:S01]  /*37d0*/  BSSY B0, `(.L_x_54) ;  /* 0x0000038000007945 */ /* 0x000fe20003800000 */
[----:B------:R-:W-:Y:S02]  /*37e0*/  IMAD.MOV.U32 R3, RZ, RZ, RZ ;  /* 0x000000ffff037224 */ /* 0x000fe400078e00ff */
[----:B-1----:R-:W-:Y:S01]  /*37f0*/  IMAD.MOV.U32 R4, RZ, RZ, RZ ;  /* 0x000000ffff047224 */ /* 0x002fe200078e00ff */
[----:B------:R-:W-:Y:S06]  /*3800*/  @P1 BRA `(.L_x_55) ;  /* 0x0000000000d01947 */ /* 0x000fec0003800000 */
[----:B------:R-:W-:-:S13]  /*3810*/  ISETP.NE.AND P2, PT, R60, 0x3, PT ;  /* 0x000000033c00780c */ /* 0x000fda0003f45270 */
[----:B------:R-:W-:Y:S05]  /*3820*/  @!P2 BRA `(.L_x_56) ;  /* 0x000000000004a947 */ /* 0x000fea0003800000 */
[----:B------:R-:W-:Y:S01]  /*3830*/  BPT.TRAP 0x1 ;  /* 0x000000040000795c */ /* 0x000fe20000300000 */
.L_x_56:
[----:B------:R-:W-:Y:S01]  /*3840*/  LEA R14, R64, UR49, 0x3 ;  /* 0x00000031400e7c11 */ /* 0x000fe2000f8e18ff */
[----:B------:R-:W-:Y:S01]  /*3850*/  BSSY B1, `(.L_x_57) ;  /* 0x0000006000017945 */ /* 0x000fe20003800000 */
[----:B------:R-:W-:Y:S01]  /*3860*/  SHF.L.U32 R3, R61, 0x1f, RZ ;  /* 0x0000001f3d037819 */ /* 0x000fe200000006ff */
[----:B------:R-:W-:Y:S02]  /*3870*/  IMAD.MOV.U32 R8, RZ, RZ, RZ ;  /* 0x000000ffff087224 */ /* 0x000fe400078e00ff */
[----:B------:R-:W-:Y:S01]  /*3880*/  IMAD.MOV.U32 R10, RZ, RZ, RZ ;  /* 0x000000ffff0a7224 */ /* 0x000fe200078e00ff */
[----:B------:R-:W1:Y:S02]  /*3890*/  SYNCS.PHASECHK.TRANS64.TRYWAIT P0, [R14+URZ+0x110], R3 ;  /* 0x000110030e0075a7 */ /* 0x000e64000800017f */
[----:B-1----:R-:W-:Y:S05]  /*38a0*/  @!P0 BRA `(.L_x_58) ;  /* 0x0000004400308947 */ /* 0x002fea0003800000 */
.L_x_148:
[----:B------:R-:W-:Y:S05]  /*38b0*/  BSYNC B1 ;  /* 0x0000000000017941 */ /* 0x000fea0003800000 */
.L_x_57:
[----:B------:R-:W-:Y:S01]  /*38c0*/  BSSY B1, `(.L_x_59) ;  /* 0x0000017000017945 */ /* 0x000fe20003800000 */
[----:B-1----:R-:W-:Y:S02]  /*38d0*/  IMAD.MOV.U32 R3, RZ, RZ, RZ ;  /* 0x000000ffff037224 */ /* 0x002fe400078e00ff */
[----:B------:R-:W-:Y:S01]  /*38e0*/  IMAD.MOV.U32 R4, RZ, RZ, RZ ;  /* 0x000000ffff047224 */ /* 0x000fe200078e00ff */
[----:B------:R-:W-:Y:S06]  /*38f0*/  @P4 BRA `(.L_x_60) ;  /* 0x00000000004c4947 */ /* 0x000fec0003800000 */
[----:B------:R-:W-:Y:S01]  /*3900*/  SHF.R.U32.HI R4, RZ, 0x4, R18 ;  /* 0x00000004ff047819 */ /* 0x000fe20000011612 */
[----:B------:R-:W-:-:S03]  /*3910*/  IMAD R3, R64, 0x1000, R59 ;  /* 0x0000100040037824 */ /* 0x000fc600078e023b */
[----:B------:R-:W-:Y:S01]  /*3920*/  LOP3.LUT P0, RZ, R4, 0x1, RZ, 0xc0, !PT ;  /* 0x0000000104ff7812 */ /* 0x000fe2000780c0ff */
[----:B------:R-:W-:Y:S01]  /*3930*/  VIADD R4, R3, UR49 ;  /* 0x0000003103047c36 */ /* 0x000fe20008000000 */
[----:B------:R-:W-:Y:S03]  /*3940*/  LDS.U16 R6, [R3+UR49+0x308] ;  /* 0x0003083103067984 */ /* 0x000fe60008000400 */
[C---:B------:R-:W-:Y:S01]  /*3950*/  VIADD R5, R4.reuse, 0x200 ;  /* 0x0000020004057836 */ /* 0x040fe20000000000 */
[----:B------:R-:W1:Y:S01]  /*3960*/  LDS.U16 R7, [R3+UR49+0x208] ;  /* 0x0002083103077984 */ /* 0x000e620008000400 */
[----:B------:R-:W-:-:S03]  /*3970*/  VIADD R8, R4, 0x210 ;  /* 0x0000021004087836 */ /* 0x000fc60000000000 */
[----:B------:R-:W-:Y:S03]  /*3980*/  LDS.U16 R4, [R3+UR49+0x300] ;  /* 0x0003003103047984 */ /* 0x000fe60008000400 */
[----:B------:R-:W-:Y:S02]  /*3990*/  @P0 VIADD R8, R5, 0xfffffff0 ;  /* 0xfffffff005080836 */ /* 0x000fe40000000000 */
[----:B------:R1:W2:Y:S04]  /*39a0*/  LDS.U16 R5, [R3+UR49+0x200] ;  /* 0x0002003103057984 */ /* 0x0002a80008000400 */
[----:B------:R-:W-:Y:S04]  /*39b0*/  LDS.U16 R10, [R8+0x100] ;  /* 0x00010000080a7984 */ /* 0x000fe80000000400 */
[----:B------:R-:W3:Y:S04]  /*39c0*/  LDS.U16 R13, [R8] ;  /* 0x00000000080d7984 */ /* 0x000ee80000000400 */
[----:B------:R-:W-:Y:S04]  /*39d0*/  LDS.U16 R12, [R8+0x108] ;  /* 0x00010800080c7984 */ /* 0x000fe80000000400 */
[----:B------:R-:W4:Y:S01]  /*39e0*/  LDS.U16 R15, [R8+0x8] ;  /* 0x00000800080f7984 */ /* 0x000f220000000400 */
[----:B-1----:R-:W-:-:S02]  /*39f0*/  PRMT R3, R7, 0x5410, R6 ;  /* 0x0000541007037816 */ /* 0x002fc40000000006 */
[----:B--2---:R-:W-:Y:S02]  /*3a00*/  PRMT R4, R5, 0x5410, R4 ;  /* 0x0000541005047816 */ /* 0x004fe40000000004 */
[----:B---3--:R-:W-:Y:S02]  /*3a10*/  PRMT R10, R13, 0x5410, R10 ;  /* 0x000054100d0a7816 */ /* 0x008fe4000000000a */
[----:B----4-:R-:W-:-:S07]  /*3a20*/  PRMT R8, R15, 0x5410, R12 ;  /* 0x000054100f087816 */ /* 0x010fce000000000c */
.L_x_60:
[----:B------:R-:W-:Y:S05]  /*3a30*/  BSYNC B1 ;  /* 0x0000000000017941 */ /* 0x000fea0003800000 */
.L_x_59:
[----:B------:R-:W-:Y:S01]  /*3a40*/  @!PT LDS RZ, [RZ] ;  /* 0x00000000fffff984 */ /* 0x000fe20000000800 */
[----:B------:R-:W-:Y:S01]  /*3a50*/  @!PT LDS RZ, [RZ] ;  /* 0x00000000fffff984 */ /* 0x000fe20000000800 */
[----:B------:R-:W-:Y:S01]  /*3a60*/  @!PT LDS RZ, [RZ] ;  /* 0x00000000fffff984 */ /* 0x000fe20000000800 */
[----:B------:R-:W-:Y:S01]  /*3a70*/  @!PT LDS RZ, [RZ] ;  /* 0x00000000fffff984 */ /* 0x000fe20000000800 */
[----:B------:R1:W-:Y:S06]  /*3a80*/  MEMBAR.ALL.CTA ;  /* 0x0000000000007992 */ /* 0x0003ec0000008000 */
[----:B-1----:R-:W1:Y:S01]  /*3a90*/  FENCE.VIEW.ASYNC.S ;  /* 0x00000000000073c6 */ /* 0x002e620000000000 */
[----:B------:R-:W-:Y:S05]  /*3aa0*/  @!P2 BRA `(.L_x_61) ;  /* 0x000000000004a947 */ /* 0x000fea0003800000 */
[----:B------:R-:W-:Y:S01]  /*3ab0*/  BPT.TRAP 0x1 ;  /* 0x000000040000795c */ /* 0x000fe20000300000 */
.L_x_61:
[----:B------:R-:W2:Y:S01]  /*3ac0*/  S2R R6, SR_CgaCtaId ;  /* 0x0000000000067919 */ /* 0x000ea20000008800 */
[----:B------:R-:W-:Y:S02]  /*3ad0*/  VIADD R5, R14, 0x120 ;  /* 0x000001200e057836 */ /* 0x000fe40000000000 */
[----:B------:R-:W-:-:S05]  /*3ae0*/  VIADD R64, R64, 0x1 ;  /* 0x0000000140407836 */ /* 0x000fca0000000000 */
[----:B------:R-:W-:-:S04]  /*3af0*/  ISETP.NE.AND P0, PT, R64, 0x2, PT ;  /* 0x000000024000780c */ /* 0x000fc80003f05270 */
[----:B------:R-:W-:Y:S02]  /*3b00*/  SEL R64, R64, RZ, P0 ;  /* 0x000000ff40407207 */ /* 0x000fe40000000000 */
[----:B--2---:R-:W-:Y:S02]  /*3b10*/  PRMT R5, R6, 0x654, R5 ;  /* 0x0000065406057816 */ /* 0x004fe40000000005 */
[----:B------:R-:W-:Y:S02]  /*3b20*/  SEL R6, RZ, 0x1, P0 ;  /* 0x00000001ff067807 */ /* 0x000fe40000000000 */
[----:B-1----:R1:W-:Y:S02]  /*3b30*/  SYNCS.ARRIVE.TRANS64.RED.A1T0 RZ, [R5+URZ], RZ ;  /* 0x000000ff05ff79a7 */ /* 0x0023e4000810043f */
[----:B------:R-:W-:-:S07]  /*3b40*/  LOP3.LUT R61, R61, R6, RZ, 0x3c, !PT ;  /* 0x000000063d3d7212 */ /* 0x000fce00078e3cff */
.L_x_55:
[----:B------:R-:W-:Y:S05]  /*3b50*/  BSYNC B0 ;  /* 0x0000000000007941 */ /* 0x000fea0003800000 */
.L_x_54:
[-C--:B-1----:R-:W-:Y:S01]  /*3b60*/  F2FP.F16.E4M3.UNPACK_B R5, R4.reuse ;  /* 0x00000004ff05723e */ /* 0x082fe200020006ff */
[C-C-:B-----5:R-:W-:Y:S01]  /*3b70*/  FFMA R6, R58.reuse, R101, R11.reuse ;  /* 0x000000653a067223 */ /* 0x160fe2000000000b */
[----:B------:R-:W-:Y:S01]  /*3b80*/  F2FP.F16.E4M3.UNPACK_B R7, R4.H1 ;  /* 0x00000004ff07723e */ /* 0x000fe200030006ff */
[C---:B------:R-:W-:Y:S01]  /*3b90*/  FFMA R100, R58.reuse, R100, R11 ;  /* 0x000000643a647223 */ /* 0x040fe2000000000b */
[----:B------:R-:W-:Y:S01]  /*3ba0*/  SHF.R.U32.HI R12, RZ, 0x4, R18 ;  /* 0x00000004ff0c7819 */ /* 0x000fe20000011612 */
[--C-:B------:R-:W-:Y:S02]  /*3bb0*/  HADD2.F32 R13, -RZ, R5.reuse.H0_H0 ;  /* 0x20000005ff0d7230 */ /* 0x100fe40000004100 */
[----:B------:R-:W-:Y:S01]  /*3bc0*/  FFMA R98, R58, R98, R9 ;  /* 0x000000623a627223 */ /* 0x000fe20000000009 */
[----:B------:R-:W-:Y:S01]  /*3bd0*/  HADD2.F32 R5, -RZ, R5.H1_H1 ;  /* 0x30000005ff057230 */ /* 0x000fe20000004100 */
[----:B------:R-:W-:Y:S01]  /*3be0*/  LOP3.LUT P2, RZ, R12, 0x1, RZ, 0xc0, !PT ;  /* 0x000000010cff7812 */ /* 0x000fe2000784c0ff */
[----:B------:R-:W-:Y:S01]  /*3bf0*/  FFMA R96, R58, R96, R11 ;  /* 0x000000603a607223 */ /* 0x000fe2000000000b */
[----:B------:R-:W-:Y:S01]  /*3c00*/  FFMA R20, R13, R83, R6 ;  /* 0x000000530d147223 */ /* 0x000fe20000000006 */
[----:B------:R-:W-:-:S02]  /*3c10*/  HADD2.F32 R13, -RZ, R7.H0_H0 ;  /* 0x20000007ff0d7230 */ /* 0x000fc40000004100 */
[C---:B------:R-:W-:Y:S01]  /*3c20*/  FFMA R6, R58.reuse, R99, R9 ;  /* 0x000000633a067223 */ /* 0x040fe20000000009 */
[----:B------:R-:W-:Y:S01]  /*3c30*/  HADD2.F32 R7, -RZ, R7.H1_H1 ;  /* 0x30000007ff077230 */ /* 0x000fe20000004100 */
[----:B------:R-:W-:Y:S01]  /*3c40*/  F2FP.F16.E4M3.UNPACK_B R12, R3 ;  /* 0x00000003ff0c723e */ /* 0x000fe200020006ff */
[-C--:B------:R-:W-:Y:S01]  /*3c50*/  FFMA R21, R5, R83.reuse, R100 ;  /* 0x0000005305157223 */ /* 0x080fe20000000064 */
[----:B------:R-:W-:Y:S01]  /*3c60*/  FFMA R24, R13, R83, R6 ;  /* 0x000000530d187223 */ /* 0x000fe20000000006 */
[----:B------:R-:W-:Y:S01]  /*3c70*/  F2FP.F16.E4M3.UNPACK_B R5, R3.H1 ;  /* 0x00000003ff05723e */ /* 0x000fe200030006ff */
[----:B------:R-:W-:Y:S01]  /*3c80*/  FFMA R25, R7, R83, R98 ;  /* 0x0000005307197223 */ /* 0x000fe20000000062 */
[--C-:B------:R-:W-:Y:S02]  /*3c90*/  HADD2.F32 R7, -RZ, R12.reuse.H0_H0 ;  /* 0x2000000cff077230 */ /* 0x100fe40000004100 */
[----:B------:R-:W-:Y:S01]  /*3ca0*/  FFMA R6, R58, R97, R11 ;  /* 0x000000613a067223 */ /* 0x000fe2000000000b */
[----:B------:R-:W-:Y:S01]  /*3cb0*/  HADD2.F32 R13, -RZ, R12.H1_H1 ;  /* 0x3000000cff0d7230 */ /* 0x000fe20000004100 */
[----:B------:R-:W-:Y:S01]  /*3cc0*/  F2FP.F16.E4M3.UNPACK_B R14, R10 ;  /* 0x0000000aff0e723e */ /* 0x000fe200020006ff */
[----:B------:R-:W-:-:S02]  /*3cd0*/  HADD2.F32 R15, -RZ, R5.H0_H0 ;  /* 0x20000005ff0f7230 */ /* 0x000fc40000004100 */
[-C--:B------:R-:W-:Y:S01]  /*3ce0*/  FFMA R26, R7, R83.reuse, R6 ;  /* 0x00000053071a7223 */ /* 0x080fe20000000006 */
[----:B------:R-:W-:Y:S02]  /*3cf0*/  HADD2.F32 R5, -RZ, R5.H1_H1 ;  /* 0x30000005ff057230 */ /* 0x000fe40000004100 */
[----:B------:R-:W-:Y:S01]  /*3d00*/  FFMA R27, R13, R83, R96 ;  /* 0x000000530d1b7223 */ /* 0x000fe20000000060 */
[----:B------:R-:W-:Y:S02]  /*3d10*/  HADD2.F32 R13, -RZ, R14.H0_H0 ;  /* 0x2000000eff0d7230 */ /* 0x000fe40000004100 */
[C---:B------:R-:W-:Y:S01]  /*3d20*/  FFMA R92, R58.reuse, R92, R9 ;  /* 0x0000005c3a5c7223 */ /* 0x040fe20000000009 */
[----:B------:R-:W-:Y:S01]  /*3d30*/  F2FP.F16.E4M3.UNPACK_B R7, R10.H1 ;  /* 0x0000000aff07723e */ /* 0x000fe200030006ff */
[C---:B------:R-:W-:Y:S01]  /*3d40*/  FFMA R6, R58.reuse, R93, R11 ;  /* 0x0000005d3a067223 */ /* 0x040fe2000000000b */
[C---:B------:R-:W-:Y:S01]  /*3d50*/  FFMA R12, R58.reuse, R95, R9 ;  /* 0x0000005f3a0c7223 */ /* 0x040fe20000000009 */
[-C--:B------:R-:W-:Y:S01]  /*3d60*/  FFMA R29, R5, R83.reuse, R92 ;  /* 0x00000053051d7223 */ /* 0x080fe2000000005c */
[----:B------:R-:W-:Y:S01]  /*3d70*/  FFMA R90, R58, R90, R11 ;  /* 0x0000005a3a5a7223 */ /* 0x000fe2000000000b */
[----:B------:R-:W-:Y:S01]  /*3d80*/  FFMA R30, R13, R83, R6 ;  /* 0x000000530d1e7223 */ /* 0x000fe20000000006 */
[----:B------:R-:W-:-:S02]  /*3d90*/  HADD2.F32 R5, -RZ, R7.H0_H0 ;  /* 0x20000007ff057230 */ /* 0x000fc40000004100 */
[--C-:B------:R-:W-:Y:S01]  /*3da0*/  FFMA R6, R58, R89, R9.reuse ;  /* 0x000000593a067223 */ /* 0x100fe20000000009 */
[-C--:B------:R-:W-:Y:S01]  /*3db0*/  FFMA R28, R15, R83.reuse, R12 ;  /* 0x000000530f1c7223 */ /* 0x080fe2000000000c */
[----:B------:R-:W-:Y:S01]  /*3dc0*/  HADD2.F32 R15, -RZ, R14.H1_H1 ;  /* 0x3000000eff0f7230 */ /* 0x000fe20000004100 */
[----:B------:R-:W-:Y:S01]  /*3dd0*/  F2FP.F16.E4M3.UNPACK_B R13, R8 ;  /* 0x00000008ff0d723e */ /* 0x000fe200020006ff */
[-C--:B------:R-:W-:Y:S01]  /*3de0*/  FFMA R32, R5, R83.reuse, R6 ;  /* 0x0000005305207223 */ /* 0x080fe20000000006 */
[----:B------:R-:W-:Y:S01]  /*3df0*/  LOP3.LUT R5, R18, 0xff, RZ, 0xc0, !PT ;  /* 0x000000ff12057812 */ /* 0x000fe200078ec0ff */
[----:B------:R-:W-:Y:S02]  /*3e00*/  HADD2.F32 R7, -RZ, R7.H1_H1 ;  /* 0x30000007ff077230 */ /* 0x000fe40000004100 */
[----:B------:R-:W-:Y:S01]  /*3e10*/  FFMA R31, R15, R83, R90 ;  /* 0x000000530f1f7223 */ /* 0x000fe2000000005a */
[----:B------:R-:W-:Y:S02]  /*3e20*/  HADD2.F32 R15, -RZ, R13.H0_H0 ;  /* 0x2000000dff0f7230 */ /* 0x000fe40000004100 */
[----:B------:R-:W-:Y:S01]  /*3e30*/  FFMA R88, R58, R88, R9 ;  /* 0x000000583a587223 */ /* 0x000fe20000000009 */
[----:B------:R-:W-:-:S02]  /*3e40*/  VIADD R5, R5, 0x1f ;  /* 0x0000001f05057836 */ /* 0x000fc40000000000 */
[C-C-:B------:R-:W-:Y:S01]  /*3e50*/  FFMA R12, R58.reuse, R87, R11.reuse ;  /* 0x000000573a0c7223 */ /* 0x140fe2000000000b */
[----:B------:R-:W-:Y:S01]  /*3e60*/  F2FP.F16.E4M3.UNPACK_B R14, R8.H1 ;  /* 0x00000008ff0e723e */ /* 0x000fe200030006ff */
[-C--:B------:R-:W-:Y:S01]  /*3e70*/  FFMA R33, R7, R83.reuse, R88 ;  /* 0x0000005307217223 */ /* 0x080fe20000000058 */
[----:B------:R-:W-:Y:S01]  /*3e80*/  HADD2.F32 R13, -RZ, R13.H1_H1 ;  /* 0x3000000dff0d7230 */ /* 0x000fe20000004100 */
[----:B------:R-:W-:Y:S01]  /*3e90*/  ISETP.GT.U32.AND P0, PT, R5, 0x3e, PT ;  /* 0x0000003e0500780c */ /* 0x000fe20003f04070 */
[----:B------:R-:W-:Y:S01]  /*3ea0*/  FFMA R12, R15, R83, R12 ;  /* 0x000000530f0c7223 */ /* 0x000fe2000000000c */
[--C-:B------:R-:W-:Y:S02]  /*3eb0*/  HADD2.F32 R7, -RZ, R14.reuse.H0_H0 ;  /* 0x2000000eff077230 */ /* 0x100fe40000004100 */
[C---:B------:R-:W-:Y:S01]  /*3ec0*/  FFMA R86, R58.reuse, R86, R11 ;  /* 0x000000563a567223 */ /* 0x040fe2000000000b */
[----:B------:R-:W-:Y:S02]  /*3ed0*/  HADD2.F32 R15, -RZ, R14.H1_H1 ;  /* 0x3000000eff0f7230 */ /* 0x000fe40000004100 */
[----:B------:R-:W-:Y:S01]  /*3ee0*/  FFMA R6, R58, R85, R9 ;  /* 0x000000553a067223 */ /* 0x000fe20000000009 */
[----:B------:R-:W-:-:S02]  /*3ef0*/  IMAD.MOV.U32 R5, RZ, RZ, 0x10 ;  /* 0x00000010ff057424 */ /* 0x000fc400078e00ff */
[----:B------:R-:W-:Y:S01]  /*3f00*/  FFMA R84, R58, R84, R9 ;  /* 0x000000543a547223 */ /* 0x000fe20000000009 */
[-C--:B------:R-:W-:Y:S01]  /*3f10*/  FFMA R13, R13, R83.reuse, R86 ;  /* 0x000000530d0d7223 */ /* 0x080fe20000000056 */
[-C--:B------:R-:W-:Y:S01]  /*3f20*/  FFMA R6, R7, R83.reuse, R6 ;  /* 0x0000005307067223 */ /* 0x080fe20000000006 */
[----:B------:R-:W-:Y:S01]  /*3f30*/  F2FP.SATFINITE.RELU.E4M3.F32.PACK_AB_MERGE_C R28, R29, R28, RZ ;  /* 0x0000001c1d1c723e */ /* 0x000fe200048078ff */
[----:B------:R-:W-:Y:S01]  /*3f40*/  FFMA R15, R15, R83, R84 ;  /* 0x000000530f0f7223 */ /* 0x000fe20000000054 */
[----:B------:R-:W-:Y:S02]  /*3f50*/  SEL R5, R5, 0xfffffff0, !P2 ;  /* 0xfffffff005057807 */ /* 0x000fe40005000000 */
[----:B------:R-:W-:Y:S02]  /*3f60*/  F2FP.SATFINITE.RELU.E4M3.F32.PACK_AB_MERGE_C R20, R21, R20, RZ ;  /* 0x000000141514723e */ /* 0x000fe400048078ff */
[----:B------:R-:W-:Y:S01]  /*3f70*/  F2FP.SATFINITE.RELU.E4M3.F32.PACK_AB_MERGE_C R24, R25, R24, RZ ;  /* 0x000000181918723e */ /* 0x000fe200048078ff */
[----:B------:R-:W-:Y:S01]  /*3f80*/  IMAD.IADD R29, R62, 0x1, R5 ;  /* 0x000000013e1d7824 */ /* 0x000fe200078e0205 */
[----:B------:R-:W-:-:S02]  /*3f90*/  F2FP.SATFINITE.RELU.E4M3.F32.PACK_AB_MERGE_C R26, R27, R26, RZ ;  /* 0x0000001a1b1a723e */ /* 0x000fc400048078ff */
[----:B------:R-:W-:Y:S02]  /*3fa0*/  F2FP.SATFINITE.RELU.E4M3.F32.PACK_AB_MERGE_C R30, R31, R30, RZ ;  /* 0x0000001e1f1e723e */ /* 0x000fe400048078ff */
[----:B------:R-:W-:Y:S02]  /*3fb0*/  F2FP.SATFINITE.RELU.E4M3.F32.PACK_AB_MERGE_C R32, R33, R32, RZ ;  /* 0x000000202120723e */ /* 0x000fe400048078ff */
[----:B------:R-:W-:Y:S02]  /*3fc0*/  F2FP.SATFINITE.RELU.E4M3.F32.PACK_AB_MERGE_C R12, R13, R12, RZ ;  /* 0x0000000c0d0c723e */ /* 0x000fe400048078ff */
[----:B------:R-:W-:Y:S01]  /*3fd0*/  F2FP.SATFINITE.RELU.E4M3.F32.PACK_AB_MERGE_C R6, R15, R6, RZ ;  /* 0x000000060f06723e */ /* 0x000fe200048078ff */
[----:B------:R-:W-:Y:S06]  /*3fe0*/  @P0 BRA `(.L_x_62) ;  /* 0x0000000000040947 */ /* 0x000fec0003800000 */
[----:B------:R-:W-:-:S04]  /*3ff0*/  DEPBAR.LE SB0, 0x1 ;  /* 0x000080400000791a */ /* 0x000fc80000000000 */
.L_x_62:
[----:B------:R-:W-:Y:S05]  /*4000*/  WARPSYNC.ALL ;  /* 0x0000000000007948 */ /* 0x000fea0003800000 */
[----:B------:R-:W-:Y:S06]  /*4010*/  BAR.SYNC.DEFER_BLOCKING 0x1, 0x100 ;  /* 0x0044000000007b1d */ /* 0x000fec0000010000 */
[----:B------:R-:W-:Y:S01]  /*4020*/  BSSY B0, `(.L_x_63) ;  /* 0x0000016000007945 */ /* 0x000fe20003800000 */
[----:B------:R1:W-:Y:S04]  /*4030*/  STS.U16 [R59+UR49+0x2200], R20 ;  /* 0x002200143b007988 */ /* 0x0003e80008000431 */
[----:B------:R1:W-:Y:S04]  /*4040*/  STS.U16 [R59+UR49+0x2300], R24 ;  /* 0x002300183b007988 */ /* 0x0003e80008000431 */
[----:B------:R1:W-:Y:S04]  /*4050*/  STS.U16 [R59+UR49+0x2208], R26 ;  /* 0x0022081a3b007988 */ /* 0x0003e80008000431 */
[----:B------:R1:W-:Y:S04]  /*4060*/  STS.U16 [R59+UR49+0x2308], R28 ;  /* 0x0023081c3b007988 */ /* 0x0003e80008000431 */
[----:B------:R1:W-:Y:S04]  /*4070*/  STS.U16 [R29+0x2200], R30 ;  /* 0x0022001e1d007388 */ /* 0x0003e80000000400 */
[----:B------:R1:W-:Y:S04]  /*4080*/  STS.U16 [R29+0x2300], R32 ;  /* 0x002300201d007388 */ /* 0x0003e80000000400 */
[----:B------:R1:W-:Y:S04]  /*4090*/  STS.U16 [R29+0x2208], R12 ;  /* 0x0022080c1d007388 */ /* 0x0003e80000000400 */
[----:B------:R1:W-:Y:S01]  /*40a0*/  STS.U16 [R29+0x2308], R6 ;  /* 0x002308061d007388 */ /* 0x0003e20000000400 */
[----:B------:R-:W-:Y:S01]  /*40b0*/  @!PT LDS RZ, [RZ] ;  /* 0x00000000fffff984 */ /* 0x000fe20000000800 */
[----:B------:R-:W-:Y:S01]  /*40c0*/  @!PT LDS RZ, [RZ] ;  /* 0x00000000fffff984 */ /* 0x000fe20000000800 */
[----:B------:R-:W-:Y:S01]  /*40d0*/  @!PT LDS RZ, [RZ] ;  /* 0x00000000fffff984 */ /* 0x000fe20000000800 */
[----:B------:R-:W-:Y:S01]  /*40e0*/  @!PT LDS RZ, [RZ] ;  /* 0x00000000fffff984 */ /* 0x000fe20000000800 */
[----:B------:R2:W-:Y:S06]  /*40f0*/  MEMBAR.ALL.CTA ;  /* 0x0000000000007992 */ /* 0x0005ec0000008000 */
[----:B--2---:R-:W2:Y:S02]  /*4100*/  FENCE.VIEW.ASYNC.S ;  /* 0x00000000000073c6 */ /* 0x004ea40000000000 */
[----:B--2---:R-:W-:Y:S06]  /*4110*/  BAR.SYNC.DEFER_BLOCKING 0x1, 0x100 ;  /* 0x0044000000007b1d */ /* 0x004fec0000010000 */
[----:B-1----:R-:W-:Y:S05]  /*4120*/  @P0 BRA `(.L_x_64) ;  /* 0x0000000000140947 */ /* 0x002fea0003800000 */
[----:B------:R-:W-:Y:S02]  /*4130*/  UIADD3 UR4, UP0, UR40, 0x4f0, URZ ;  /* 0x000004f028047890 */ /* 0x000fe4000ff1e03f */
[----:B------:R-:W-:Y:S02]  /*4140*/  UIADD3 UR44, UR49, 0x2200, URZ ;  /* 0x00002200312c7890 */ /* 0x000fe4000fffe03f */
[----:B------:R-:W-:-:S09]  /*4150*/  UIADD3.X UR5, URZ, UR41, URZ, UP0, !UPT ;  /* 0x000000293f057290 */ /* 0x000fd200087fe43f */
[----:B------:R1:W-:Y:S02]  /*4160*/  UTMASTG.3D [UR44], [UR4] ;  /* 0x0000002c040073b5 */ /* 0x0003e40008010000 */
[----:B-1----:R0:W-:Y:S02]  /*4170*/  UTMACMDFLUSH ;  /* 0x00000000000079b7 */ /* 0x0021e40000000000 */
.L_x_64:
[----:B------:R-:W-:Y:S05]  /*4180*/  BSYNC B0 ;  /* 0x0000000000007941 */ /* 0x000fea0003800000 */
.L_x_63:
[----:B------:R-:W-:Y:S04]  /*4190*/  BSSY B0, `(.L_x_65) ;  /* 0x000002e000007945 */ /* 0x000fe80003800000 */
[----:B------:R-:W-:Y:S05]  /*41a0*/  @P1 BRA `(.L_x_66) ;  /* 0x0000000000b01947 */ /* 0x000fea0003800000 */
[----:B------:R-:W-:-:S13]  /*41b0*/  ISETP.NE.AND P2, PT, R60, 0x3, PT ;  /* 0x000000033c00780c */ /* 0x000fda0003f45270 */
[----:B------:R-:W-:Y:S05]  /*41c0*/  @!P2 BRA `(.L_x_67) ;  /* 0x000000000004a947 */ /* 0x000fea0003800000 */
[----:B------:R-:W-:Y:S01]  /*41d0*/  BPT.TRAP 0x1 ;  /* 0x000000040000795c */ /* 0x000fe20000300000 */
.L_x_67:
[----:B------:R-:W-:Y:S01]  /*41e0*/  LEA R14, R64, UR49, 0x3 ;  /* 0x00000031400e7c11 */ /* 0x000fe2000f8e18ff */
[----:B------:R-:W-:Y:S01]  /*41f0*/  BSSY B1, `(.L_x_68) ;  /* 0x0000004000017945 */ /* 0x000fe20003800000 */
[----:B------:R-:W-:-:S04]  /*4200*/  SHF.L.U32 R7, R61, 0x1f, RZ ;  /* 0x0000001f3d077819 */ /* 0x000fc800000006ff */
[----:B------:R-:W1:Y:S02]  /*4210*/  SYNCS.PHASECHK.TRANS64.TRYWAIT P1, [R14+URZ+0x110], R7 ;  /* 0x000110070e0075a7 */ /* 0x000e64000802017f */
[----:B-1----:R-:W-:Y:S05]  /*4220*/  @!P1 BRA `(.L_x_69) ;  /* 0x0000003800e49947 */ /* 0x002fea0003800000 */
.L_x_149:
[----:B------:R-:W-:Y:S05]  /*4230*/  BSYNC B1 ;  /* 0x0000000000017941 */ /* 0x000fea0003800000 */
.L_x_68:
[----:B------:R-:W-:Y:S04]  /*4240*/  BSSY B1, `(.L_x_70) ;  /* 0x0000011000017945 */ /* 0x000fe80003800000 */
[----:B------:R-:W-:Y:S05]  /*4250*/  @P4 BRA `(.L_x_71) ;  /* 0x00000000003c4947 */ /* 0x000fea0003800000 */
[----:B------:R-:W-:-:S04]  /*4260*/  IMAD R15, R64, 0x1000, R59 ;  /* 0x00001000400f7824 */ /* 0x000fc800078e023b */
[----:B------:R-:W-:Y:S01]  /*4270*/  VIADD R12, R15, UR49 ;  /* 0x000000310f0c7c36 */ /* 0x000fe20008000000 */
[----:B------:R-:W-:Y:S03]  /*4280*/  LDS.U16 R4, [R15+UR49+0x300] ;  /* 0x000300310f047984 */ /* 0x000fe60008000400 */
[----:B------:R-:W-:Y:S01]  /*4290*/  IMAD.IADD R12, R12, 0x1, R5 ;  /* 0x000000010c0c7824 */ /* 0x000fe200078e0205 */
[----:B------:R-:W2:Y:S04]  /*42a0*/  LDS.U16 R3, [R15+UR49+0x200] ;  /* 0x000200310f037984 */ /* 0x000ea80008000400 */
[----:B------:R-:W-:Y:S04]  /*42b0*/  LDS.U16 R5, [R15+UR49+0x308] ;  /* 0x000308310f057984 */ /* 0x000fe80008000400 */
[----:B------:R-:W3:Y:S04]  /*42c0*/  LDS.U16 R6, [R15+UR49+0x208] ;  /* 0x000208310f067984 */ /* 0x000ee80008000400 */
[----:B------:R-:W-:Y:S04]  /*42d0*/  LDS.U16 R10, [R12+0x300] ;  /* 0x000300000c0a7984 */ /* 0x000fe80000000400 */
[----:B-1----:R-:W1:Y:S04]  /*42e0*/  LDS.U16 R7, [R12+0x200] ;  /* 0x000200000c077984 */ /* 0x002e680000000400 */
[----:B------:R-:W-:Y:S04]  /*42f0*/  LDS.U16 R8, [R12+0x308] ;  /* 0x000308000c087984 */ /* 0x000fe80000000400 */
[----:B------:R-:W4:Y:S01]  /*4300*/  LDS.U16 R13, [R12+0x208] ;  /* 0x000208000c0d7984 */ /* 0x000f220000000400 */
[----:B--2---:R-:W-:-:S02]  /*4310*/  PRMT R4, R3, 0x5410, R4 ;  /* 0x0000541003047816 */ /* 0x004fc40000000004 */
[----:B---3--:R-:W-:Y:S02]  /*4320*/  PRMT R3, R6, 0x5410, R5 ;  /* 0x0000541006037816 */ /* 0x008fe40000000005 */
[----:B-1----:R-:W-:Y:S02]  /*4330*/  PRMT R10, R7, 0x5410, R10 ;  /* 0x00005410070a7816 */ /* 0x002fe4000000000a */
[----:B----4-:R-:W-:-:S07]  /*4340*/  PRMT R8, R13, 0x5410, R8 ;  /* 0x000054100d087816 */ /* 0x010fce0000000008 */
.L_x_71:
[----:B------:R-:W-:Y:S05]  /*4350*/  BSYNC B1 ;  /* 0x0000000000017941 */ /* 0x000fea0003800000 */
.L_x_70:
[----:B------:R-:W-:Y:S01]  /*4360*/  @!PT LDS RZ, [RZ] ;  /* 0x00000000fffff984 */ /* 0x000fe20000000800 */
[----:B------:R-:W-:Y:S01]  /*4370*/  @!PT LDS RZ, [RZ] ;  /* 0x00000000fffff984 */ /* 0x000fe20000000800 */
[----:B------:R-:W-:Y:S01]  /*4380*/  @!PT LDS RZ, [RZ] ;  /* 0x00000000fffff984 */ /* 0x000fe20000000800 */
[----:B------:R-:W-:Y:S01]  /*4390*/  @!PT LDS RZ, [RZ] ;  /* 0x00000000fffff984 */ /* 0x000fe20000000800 */
[----:B------:R2:W-:Y:S06]  /*43a0*/  MEMBAR.ALL.CTA ;  /* 0x0000000000007992 */ /* 0x0005ec0000008000 */
[----:B--2---:R-:W2:Y:S01]  /*43b0*/  FENCE.VIEW.ASYNC.S ;  /* 0x00000000000073c6 */ /* 0x004ea20000000000 */
[----:B------:R-:W-:Y:S05]  /*43c0*/  @!P2 BRA `(.L_x_72) ;  /* 0x000000000004a947 */ /* 0x000fea0003800000 */
[----:B------:R-:W-:Y:S01]  /*43d0*/  BPT.TRAP 0x1 ;  /* 0x000000040000795c */ /* 0x000fe20000300000 */
.L_x_72:
[----:B------:R-:W3:Y:S01]  /*43e0*/  S2R R6, SR_CgaCtaId ;  /* 0x0000000000067919 */ /* 0x000ee20000008800 */
[----:B------:R-:W-:Y:S02]  /*43f0*/  VIADD R5, R14, 0x120 ;  /* 0x000001200e057836 */ /* 0x000fe40000000000 */
[----:B------:R-:W-:-:S05]  /*4400*/  VIADD R64, R64, 0x1 ;  /* 0x0000000140407836 */ /* 0x000fca0000000000 */
[----:B------:R-:W-:-:S04]  /*4410*/  ISETP.NE.AND P1, PT, R64, 0x2, PT ;  /* 0x000000024000780c */ /* 0x000fc80003f25270 */
[----:B------:R-:W-:Y:S02]  /*4420*/  SEL R64, R64, RZ, P1 ;  /* 0x000000ff40407207 */ /* 0x000fe40000800000 */
[----:B---3--:R-:W-:Y:S02]  /*4430*/  PRMT R5, R6, 0x654, R5 ;  /* 0x0000065406057816 */ /* 0x008fe40000000005 */
[----:B------:R-:W-:Y:S02]  /*4440*/  SEL R6, RZ, 0x1, P1 ;  /* 0x00000001ff067807 */ /* 0x000fe40000800000 */
[----:B--2---:R2:W-:Y:S02]  /*4450*/  SYNCS.ARRIVE.TRANS64.RED.A1T0 RZ, [R5+URZ], RZ ;  /* 0x000000ff05ff79a7 */ /* 0x0045e4000810043f */
[----:B------:R-:W-:-:S07]  /*4460*/  LOP3.LUT R61, R61, R6, RZ, 0x3c, !PT ;  /* 0x000000063d3d7212 */ /* 0x000fce00078e3cff */
.L_x_66:
[----:B------:R-:W-:Y:S05]  /*4470*/  BSYNC B0 ;  /* 0x0000000000007941 */ /* 0x000fea0003800000 */
.L_x_65:
[----:B--2---:R-:W-:Y:S01]  /*4480*/  F2FP.F16.E4M3.UNPACK_B R5, R4 ;  /* 0x00000004ff05723e */ /* 0x004fe200020006ff */
[C-C-:B------:R-:W-:Y:S01]  /*4490*/  FFMA R6, R58.reuse, R67, R11.reuse ;  /* 0x000000433a067223 */ /* 0x140fe2000000000b */
[C-C-:B------:R-:W-:Y:S01]  /*44a0*/  FFMA R68, R58.reuse, R68, R11.reuse ;  /* 0x000000443a447223 */ /* 0x140fe2000000000b */
[C-C-:B-1----:R-:W-:Y:S01]  /*44b0*/  FFMA R14, R58.reuse, R71, R11.reuse ;  /* 0x000000473a0e7223 */ /* 0x142fe2000000000b */
[C-C-:B------:R-:W-:Y:S01]  /*44c0*/  FFMA R72, R58.reuse, R72, R11.reuse ;  /* 0x000000483a487223 */ /* 0x140fe2000000000b */
[C-C-:B------:R-:W-:Y:S01]  /*44d0*/  FFMA R24, R58.reuse, R75, R11.reuse ;  /* 0x0000004b3a187223 */ /* 0x140fe2000000000b */
[C-C-:B------:R-:W-:Y:S01]  /*44e0*/  FFMA R76, R58.reuse, R76, R11.reuse ;  /* 0x0000004c3a4c7223 */ /* 0x140fe2000000000b */
[C-C-:B------:R-:W-:Y:S01]  /*44f0*/  FFMA R28, R58.reuse, R79, R11.reuse ;  /* 0x0000004f3a1c7223 */ /* 0x140fe2000000000b */
[C---:B------:R-:W-:Y:S01]  /*4500*/  FFMA R80, R58.reuse, R80, R11 ;  /* 0x000000503a507223 */ /* 0x040fe2000000000b */
[--C-:B------:R-:W-:Y:S02]  /*4510*/  HADD2.F32 R7, -RZ, R5.reuse.H0_H0 ;  /* 0x20000005ff077230 */ /* 0x100fe40000004100 */
[C-C-:B------:R-:W-:Y:S01]  /*4520*/  FFMA R12, R58.reuse, R69, R9.reuse ;  /* 0x000000453a0c7223 */ /* 0x140fe20000000009 */
[----:B------:R-:W-:Y:S01]  /*4530*/  HADD2.F32 R11, -RZ, R5.H1_H1 ;  /* 0x30000005ff0b7230 */ /* 0x000fe20000004100 */
[----:B------:R-:W-:Y:S01]  /*4540*/  F2FP.F16.E4M3.UNPACK_B R5, R4.H1 ;  /* 0x00000004ff05723e */ /* 0x000fe200030006ff */
[C-C-:B------:R-:W-:Y:S01]  /*4550*/  FFMA R70, R58.reuse, R70, R9.reuse ;  /* 0x000000463a467223 */ /* 0x140fe20000000009 */
[C-C-:B------:R-:W-:Y:S01]  /*4560*/  FFMA R20, R58.reuse, R73, R9.reuse ;  /* 0x000000493a147223 */ /* 0x140fe20000000009 */
[C-C-:B------:R-:W-:Y:S01]  /*4570*/  FFMA R74, R58.reuse, R74, R9.reuse ;  /* 0x0000004a3a4a7223 */ /* 0x140fe20000000009 */
[C-C-:B------:R-:W-:Y:S01]  /*4580*/  FFMA R26, R58.reuse, R77, R9.reuse ;  /* 0x0000004d3a1a7223 */ /* 0x140fe20000000009 */
[C-C-:B------:R-:W-:Y:S01]  /*4590*/  FFMA R78, R58.reuse, R78, R9.reuse ;  /* 0x0000004e3a4e7223 */ /* 0x140fe20000000009 */
[C-C-:B------:R-:W-:Y:S01]  /*45a0*/  FFMA R4, R58.reuse, R81, R9.reuse ;  /* 0x000000513a047223 */ /* 0x140fe20000000009 */
[----:B------:R-:W-:Y:S01]  /*45b0*/  FFMA R82, R58, R82, R9 ;  /* 0x000000523a527223 */ /* 0x000fe20000000009 */
[--C-:B------:R-:W-:Y:S01]  /*45c0*/  HADD2.F32 R9, -RZ, R5.reuse.H0_H0 ;  /* 0x20000005ff097230 */ /* 0x100fe20000004100 */
[-C--:B------:R-:W-:Y:S01]  /*45d0*/  F2FP.F16.E4M3.UNPACK_B R13, R3.reuse ;  /* 0x00000003ff0d723e */ /* 0x080fe200020006ff */
[----:B------:R-:W-:Y:S01]  /*45e0*/  HADD2.F32 R5, -RZ, R5.H1_H1 ;  /* 0x30000005ff057230 */ /* 0x000fe20000004100 */
[----:B------:R-:W-:Y:S01]  /*45f0*/  F2FP.F16.E4M3.UNPACK_B R3, R3.H1 ;  /* 0x00000003ff03723e */ /* 0x000fe200030006ff */
[----:B------:R-:W-:Y:S01]  /*4600*/  FFMA R15, R7, R83, R6 ;  /* 0x00000053070f7223 */ /* 0x000fe20000000006 */
[----:B------:R-:W-:Y:S01]  /*4610*/  F2FP.F16.E4M3.UNPACK_B R6, R10 ;  /* 0x0000000aff06723e */ /* 0x000fe200020006ff */
[----:B------:R-:W-:-:S02]  /*4620*/  HADD2.F32 R7, -RZ, R13.H0_H0 ;  /* 0x2000000dff077230 */ /* 0x000fc40000004100 */
[-C--:B------:R-:W-:Y:S01]  /*4630*/  FFMA R21, R5, R83.reuse, R70 ;  /* 0x0000005305157223 */ /* 0x080fe20000000046 */
[--C-:B------:R-:W-:Y:S01]  /*4640*/  HADD2.F32 R5, -RZ, R3.reuse.H0_H0 ;  /* 0x20000003ff057230 */ /* 0x100fe20000004100 */
[----:B------:R-:W-:Y:S01]  /*4650*/  F2FP.F16.E4M3.UNPACK_B R10, R10.H1 ;  /* 0x0000000aff0a723e */ /* 0x000fe200030006ff */
[----:B------:R-:W-:Y:S02]  /*4660*/  HADD2.F32 R3, -RZ, R3.H1_H1 ;  /* 0x30000003ff037230 */ /* 0x000fe40000004100 */
[-C--:B------:R-:W-:Y:S01]  /*4670*/  FFMA R14, R7, R83.reuse, R14 ;  /* 0x00000053070e7223 */ /* 0x080fe2000000000e */
[--C-:B------:R-:W-:Y:S02]  /*4680*/  HADD2.F32 R7, -RZ, R6.reuse.H0_H0 ;  /* 0x20000006ff077230 */ /* 0x100fe40000004100 */
[-C--:B------:R-:W-:Y:S01]  /*4690*/  FFMA R20, R5, R83.reuse, R20 ;  /* 0x0000005305147223 */ /* 0x080fe20000000014 */
[----:B------:R-:W-:Y:S02]  /*46a0*/  HADD2.F32 R5, -RZ, R6.H1_H1 ;  /* 0x30000006ff057230 */ /* 0x000fe40000004100 */
[-C--:B------:R-:W-:Y:S01]  /*46b0*/  FFMA R25, R3, R83.reuse, R74 ;  /* 0x0000005303197223 */ /* 0x080fe2000000004a */
[--C-:B------:R-:W-:Y:S01]  /*46c0*/  HADD2.F32 R3, -RZ, R10.reuse.H0_H0 ;  /* 0x2000000aff037230 */ /* 0x100fe20000004100 */
[-C--:B------:R-:W-:Y:S01]  /*46d0*/  F2FP.F16.E4M3.UNPACK_B R6, R8.reuse ;  /* 0x00000008ff06723e */ /* 0x080fe200020006ff */
[-C--:B------:R-:W-:Y:S01]  /*46e0*/  FFMA R68, R11, R83.reuse, R68 ;  /* 0x000000530b447223 */ /* 0x080fe20000000044 */
[----:B------:R-:W-:Y:S01]  /*46f0*/  F2FP.F16.E4M3.UNPACK_B R8, R8.H1 ;  /* 0x00000008ff08723e */ /* 0x000fe200030006ff */
[-C--:B------:R-:W-:Y:S01]  /*4700*/  FFMA R12, R9, R83.reuse, R12 ;  /* 0x00000053090c7223 */ /* 0x080fe2000000000c */
[-C--:B------:R-:W-:Y:S01]  /*4710*/  FFMA R24, R7, R83.reuse, R24 ;  /* 0x0000005307187223 */ /* 0x080fe20000000018 */
[-C--:B------:R-:W-:Y:S01]  /*4720*/  FFMA R27, R5, R83.reuse, R76 ;  /* 0x00000053051b7223 */ /* 0x080fe2000000004c */
[----:B------:R-:W-:Y:S01]  /*4730*/  FFMA R26, R3, R83, R26 ;  /* 0x00000053031a7223 */ /* 0x000fe2000000001a */
[----:B------:R-:W-:Y:S01]  /*4740*/  HADD2.F32 R13, -RZ, R13.H1_H1 ;  /* 0x3000000dff0d7230 */ /* 0x000fe20000004100 */
[----:B------:R-:W-:Y:S01]  /*4750*/  F2FP.SATFINITE.RELU.E4M3.F32.PACK_AB_MERGE_C R68, R68, R15, RZ ;  /* 0x0000000f4444723e */ /* 0x000fe200048078ff */
[----:B------:R-:W-:Y:S01]  /*4760*/  HADD2.F32 R3, -RZ, R10.H1_H1 ;  /* 0x3000000aff037230 */ /* 0x000fe20000004100 */
[----:B------:R-:W-:Y:S01]  /*4770*/  F2FP.SATFINITE.RELU.E4M3.F32.PACK_AB_MERGE_C R12, R21, R12, RZ ;  /* 0x0000000c150c723e */ /* 0x000fe200048078ff */
[----:B------:R-:W-:-:S02]  /*4780*/  HADD2.F32 R5, -RZ, R6.H0_H0 ;  /* 0x20000006ff057230 */ /* 0x000fc40000004100 */
[-C--:B------:R-:W-:Y:S01]  /*4790*/  FFMA R13, R13, R83.reuse, R72 ;  /* 0x000000530d0d7223 */ /* 0x080fe20000000048 */
[----:B------:R-:W-:Y:S02]  /*47a0*/  HADD2.F32 R7, -RZ, R6.H1_H1 ;  /* 0x30000006ff077230 */ /* 0x000fe40000004100 */
[-C--:B------:R-:W-:Y:S01]  /*47b0*/  FFMA R3, R3, R83.reuse, R78 ;  /* 0x0000005303037223 */ /* 0x080fe2000000004e */
[--C-:B------:R-:W-:Y:S02]  /*47c0*/  HADD2.F32 R9, -RZ, R8.reuse.H0_H0 ;  /* 0x20000008ff097230 */ /* 0x100fe40000004100 */
[-C--:B------:R-:W-:Y:S01]  /*47d0*/  FFMA R5, R5, R83.reuse, R28 ;  /* 0x0000005305057223 */ /* 0x080fe2000000001c */
[----:B------:R-:W-:Y:S02]  /*47e0*/  HADD2.F32 R11, -RZ, R8.H1_H1 ;  /* 0x30000008ff0b7230 */ /* 0x000fe40000004100 */
[-C--:B------:R-:W-:Y:S01]  /*47f0*/  FFMA R80, R7, R83.reuse, R80 ;  /* 0x0000005307507223 */ /* 0x080fe20000000050 */
[----:B------:R-:W-:Y:S01]  /*4800*/  F2FP.SATFINITE.RELU.E4M3.F32.PACK_AB_MERGE_C R14, R13, R14, RZ ;  /* 0x0000000e0d0e723e */ /* 0x000fe200048078ff */
[-C--:B------:R-:W-:Y:S01]  /*4810*/  FFMA R4, R9, R83.reuse, R4 ;  /* 0x0000005309047223 */ /* 0x080fe20000000004 */
[----:B------:R-:W-:Y:S01]  /*4820*/  F2FP.SATFINITE.RELU.E4M3.F32.PACK_AB_MERGE_C R20, R25, R20, RZ ;  /* 0x000000141914723e */ /* 0x000fe200048078ff */
[----:B------:R-:W-:Y:S01]  /*4830*/  FFMA R11, R11, R83, R82 ;  /* 0x000000530b0b7223 */ /* 0x000fe20000000052 */
[----:B------:R-:W-:-:S02]  /*4840*/  F2FP.SATFINITE.RELU.E4M3.F32.PACK_AB_MERGE_C R24, R27, R24, RZ ;  /* 0x000000181b18723e */ /* 0x000fc400048078ff */
[----:B------:R-:W-:Y:S02]  /*4850*/  F2FP.SATFINITE.RELU.E4M3.F32.PACK_AB_MERGE_C R26, R3, R26, RZ ;  /* 0x0000001a031a723e */ /* 0x000fe400048078ff */
[----:B------:R-:W-:Y:S02]  /*4860*/  F2FP.SATFINITE.RELU.E4M3.F32.PACK_AB_MERGE_C R80, R80, R5, RZ ;  /* 0x000000055050723e */ /* 0x000fe400048078ff */
[----:B------:R-:W-:Y:S01]  /*4870*/  F2FP.SATFINITE.RELU.E4M3.F32.PACK_AB_MERGE_C R4, R11, R4, RZ ;  /* 0x000000040b04723e */ /* 0x000fe200048078ff */
[----:B------:R-:W-:Y:S06]  /*4880*/  @P0 BRA `(.L_x_73) ;  /* 0x0000000000040947 */ /* 0x000fec0003800000 */
[----:B------:R-:W-:-:S04]  /*4890*/  DEPBAR.LE SB0, 0x1 ;  /* 0x000080400000791a */ /* 0x000fc80000000000 */
.L_x_73:
[----:B------:R-:W-:Y:S05]  /*48a0*/  WARPSYNC.ALL ;  /* 0x0000000000007948 */ /* 0x000fea0003800000 */
[----:B------:R-:W-:Y:S01]  /*48b0*/  BAR.SYNC.DEFER_BLOCKING 0x1, 0x100 ;  /* 0x0044000000007b1d */ /* 0x000fe20000010000 */
[----:B------:R-:W-:-:S05]  /*48c0*/  IADD3 R16, P1, R16, UR36, RZ ;  /* 0x0000002410107c10 */ /* 0x000fca000ff3e0ff */
        /* <DEDUP_REMOVED lines=19> */
[----:B------:R-:W-:Y:S02]  /*4a00*/  UIADD3 UR4, UR49, 0x3200, URZ ;  /* 0x0000320031047890 */ /* 0x000fe4000fffe03f */
[----:B------:R-:W-:Y:S01]  /*4a10*/  UIADD3.X UR9, URZ, UR41, URZ, UP0, !UPT ;  /* 0x000000293f097290 */ /* 0x000fe200087fe43f */
[----:B------:R-:W-:Y:S01]  /*4a20*/  UMOV UR6, UR46 ;  /* 0x0000002e00067c82 */ /* 0x000fe20008000000 */
[----:B------:R-:W-:-:S07]  /*4a30*/  UMOV UR7, UR47 ;  /* 0x0000002f00077c82 */ /* 0x000fce0008000000 */
[----:B------:R1:W-:Y:S02]  /*4a40*/  UTMASTG.3D [UR4], [UR8] ;  /* 0x00000004080073b5 */ /* 0x0003e40008010000 */
[----:B-1----:R0:W-:Y:S02]  /*4a50*/  UTMACMDFLUSH ;  /* 0x00000000000079b7 */ /* 0x0021e40000000000 */
.L_x_75:
[----:B------:R-:W-:Y:S05]  /*4a60*/  BSYNC B0 ;  /* 0x0000000000007941 */ /* 0x000fea0003800000 */
.L_x_74:
[----:B------:R-:W-:Y:S01]  /*4a70*/  ULDC.64 UR4, c[0x0][0x8f8] ;  /* 0x00023e0000047ab9 */ /* 0x000fe20000000a00 */
[----:B------:R-:W-:Y:S01]  /*4a80*/  IADD3.X R17, R17, UR42, RZ, P1, !PT ;  /* 0x0000002a11117c10 */ /* 0x000fe20008ffe4ff */
[----:B------:R-:W-:Y:S01]  /*4a90*/  UMOV UR47, 0xffffffff ;  /* 0xffffffff002f7882 */ /* 0x000fe20000000000 */
[----:B------:R-:W-:Y:S01]  /*4aa0*/  ISETP.GE.U32.AND P0, PT, R16, UR4, PT ;  /* 0x0000000410007c0c */ /* 0x000fe2000bf06070 */
[----:B------:R-:W-:Y:S01]  /*4ab0*/  IMAD.MOV.U32 R94, RZ, RZ, -0x1 ;  /* 0xffffffffff5e7424 */ /* 0x000fe200078e00ff */
[----:B------:R-:W-:Y:S01]  /*4ac0*/  PRMT R3, RZ, 0x7610, R3 ;  /* 0x00007610ff037816 */ /* 0x000fe20000000003 */
[----:B------:R-:W-:Y:S01]  /*4ad0*/  IMAD.MOV.U32 R91, RZ, RZ, -0x1 ;  /* 0xffffffffff5b7424 */ /* 0x000fe200078e00ff */
[----:B------:R-:W-:-:S13]  /*4ae0*/  ISETP.GE.U32.AND.EX P0, PT, R17, UR5, PT, P0 ;  /* 0x0000000511007c0c */ /* 0x000fda000bf06100 */
[----:B------:R-:W-:Y:S05]  /*4af0*/  @P0 BRA `(.L_x_76) ;  /* 0x0000000400680947 */ /* 0x000fea0003800000 */
[----:B------:R-:W1:Y:S01]  /*4b00*/  S2R R24, SR_CTAID.X ;  /* 0x0000000000187919 */ /* 0x000e620000002500 */
[----:B------:R-:W2:Y:S01]  /*4b10*/  LDC.64 R10, c[0x0][0x8d0] ;  /* 0x00023400ff0a7b82 */ /* 0x000ea20000000a00 */
[----:B------:R-:W-:Y:S01]  /*4b20*/  ULDC UR4, c[0x0][0x150] ;  /* 0x0000540000047ab9 */ /* 0x000fe20000000800 */
[----:B------:R-:W-:Y:S01]  /*4b30*/  IMAD.MOV.U32 R8, RZ, RZ, R16 ;  /* 0x000000ffff087224 */ /* 0x000fe200078e0010 */
[----:B------:R-:W3:Y:S01]  /*4b40*/  S2R R26, SR_CTAID.Y ;  /* 0x00000000001a7919 */ /* 0x000ee20000002600 */
[----:B------:R-:W-:-:S04]  /*4b50*/  IMAD.MOV.U32 R9, RZ, RZ, R17 ;  /* 0x000000ffff097224 */ /* 0x000fc800078e0011 */
[----:B------:R-:W4:Y:S08]  /*4b60*/  LDC R27, c[0x0][0x144] ;  /* 0x00005100ff1b7b82 */ /* 0x000f300000000800 */
[----:B------:R-:W3:Y:S08]  /*4b70*/  LDC R12, c[0x0][0x8d8] ;  /* 0x00023600ff0c7b82 */ /* 0x000ef00000000800 */
[----:B------:R-:W3:Y:S01]  /*4b80*/  LDC.64 R20, c[0x0][0x8c8] ;  /* 0x00023200ff147b82 */ /* 0x000ee20000000a00 */
[----:B--2---:R-:W-:-:S04]  /*4b90*/  ISETP.NE.U32.AND P0, PT, R10, RZ, PT ;  /* 0x000000ff0a00720c */ /* 0x004fc80003f05070 */
[----:B------:R-:W-:Y:S02]  /*4ba0*/  ISETP.NE.AND.EX P0, PT, R11, RZ, PT, P0 ;  /* 0x000000ff0b00720c */ /* 0x000fe40003f05300 */
[----:B-1----:R-:W-:-:S05]  /*4bb0*/  I2FP.F32.U32 R3, R24 ;  /* 0x0000001800037245 */ /* 0x002fca0000201000 */
[----:B------:R-:W-:-:S04]  /*4bc0*/  FMUL R3, R3, UR4 ;  /* 0x0000000403037c20 */ /* 0x000fc80008400000 */
[----:B------:R1:W2:Y:S02]  /*4bd0*/  F2I.U32.TRUNC.NTZ R25, R3 ;  /* 0x0000000300197305 */ /* 0x0002a4000020f000 */
[----:B----4-:R-:W-:Y:S05]  /*4be0*/  @!P0 BRA `(.L_x_77) ;  /* 0x0000000000288947 */ /* 0x010fea0003800000 */
[----:B-1----:R-:W1:Y:S02]  /*4bf0*/  LDC R3, c[0x0][0x8dc] ;  /* 0x00023700ff037b82 */ /* 0x002e640000000800 */
        /* <DEDUP_REMOVED lines=9> */
.L_x_77:
[-CC-:B---3--:R-:W-:Y:S01]  /*4c90*/  SHF.R.U64 R33, R8, R12.reuse, R9.reuse ;  /* 0x0000000c08217219 */ /* 0x188fe20000001209 */
[----:B------:R-:W3:Y:S01]  /*4ca0*/  LDC.64 R14, c[0x0][0x8e8] ;  /* 0x00023a00ff0e7b82 */ /* 0x000ee20000000a00 */
[----:B-1----:R-:W-:Y:S01]  /*4cb0*/  SHF.R.U32.HI R3, RZ, R12, R9 ;  /* 0x0000000cff037219 */ /* 0x002fe20000011609 */
[----:B--2---:R-:W-:Y:S01]  /*4cc0*/  IMAD.MOV R25, RZ, RZ, -R25 ;  /* 0x000000ffff197224 */ /* 0x004fe200078e0a19 */
[----:B------:R-:W-:Y:S01]  /*4cd0*/  IADD3 R7, P0, RZ, -R33, RZ ;  /* 0x80000021ff077210 */ /* 0x000fe20007f1e0ff */
[----:B------:R-:W-:Y:S02]  /*4ce0*/  ULDC UR4, c[0x0][0x154] ;  /* 0x0000550000047ab9 */ /* 0x000fe40000000800 */
[----:B------:R-:W-:Y:S02]  /*4cf0*/  IMAD R25, R27, R25, R24 ;  /* 0x000000191b197224 */ /* 0x000fe400078e0218 */
[----:B------:R-:W1:Y:S01]  /*4d00*/  LDC R8, c[0x0][0x8c0] ;  /* 0x00023000ff087b82 */ /* 0x000e620000000800 */
[----:B------:R-:W-:-:S02]  /*4d10*/  IMAD.X R3, RZ, RZ, ~R3, P0 ;  /* 0x000000ffff037224 */ /* 0x000fc400000e0e03 */
[----:B------:R-:W-:-:S04]  /*4d20*/  IMAD.WIDE.U32 R4, R7, R20, R16 ;  /* 0x0000001407047225 */ /* 0x000fc800078e0010 */
[----:B------:R-:W-:Y:S01]  /*4d30*/  IMAD R6, R3, R20, RZ ;  /* 0x0000001403067224 */ /* 0x000fe200078e02ff */
[----:B------:R-:W2:Y:S03]  /*4d40*/  LDC R28, c[0x0][0x8b0] ;  /* 0x00022c00ff1c7b82 */ /* 0x000ea60000000800 */
[----:B------:R-:W-:Y:S02]  /*4d50*/  IMAD R3, R7, R21, R6 ;  /* 0x0000001507037224 */ /* 0x000fe400078e0206 */
[----:B------:R-:W-:Y:S02]  /*4d60*/  IMAD.MOV.U32 R7, RZ, RZ, 0x1 ;  /* 0x00000001ff077424 */ /* 0x000fe400078e00ff */
[----:B------:R-:W-:Y:S01]  /*4d70*/  IMAD.IADD R3, R5, 0x1, R3 ;  /* 0x0000000105037824 */ /* 0x000fe200078e0203 */
[----:B------:R-:W4:Y:S01]  /*4d80*/  LDC R30, c[0x0][0x900] ;  /* 0x00024000ff1e7b82 */ /* 0x000f220000000800 */
[----:B------:R-:W-:-:S02]  /*4d90*/  I2FP.F32.U32 R5, R26 ;  /* 0x0000001a00057245 */ /* 0x000fc40000201000 */
[----:B---3--:R-:W-:-:S03]  /*4da0*/  ISETP.NE.U32.AND P0, PT, R14, RZ, PT ;  /* 0x000000ff0e00720c */ /* 0x008fc60003f05070 */
[----:B------:R-:W-:Y:S01]  /*4db0*/  FMUL R6, R5, UR4 ;  /* 0x0000000405067c20 */ /* 0x000fe20008400000 */
[----:B------:R-:W-:Y:S01]  /*4dc0*/  ISETP.NE.AND.EX P0, PT, R15, RZ, PT, P0 ;  /* 0x000000ff0f00720c */ /* 0x000fe20003f05300 */
[----:B------:R-:W3:Y:S01]  /*4dd0*/  LDC R21, c[0x0][0x148] ;  /* 0x00005200ff157b82 */ /* 0x000ee20000000800 */
[-CC-:B-1----:R-:W-:Y:S01]  /*4de0*/  SHF.R.U64 R12, R4, R8.reuse, R3.reuse ;  /* 0x00000008040c7219 */ /* 0x182fe20000001203 */
[----:B------:R1:W1:Y:S01]  /*4df0*/  F2I.U32.TRUNC.NTZ R20, R6 ;  /* 0x0000000600147305 */ /* 0x000262000020f000 */
[----:B------:R-:W-:Y:S01]  /*4e00*/  SHF.R.U32.HI R3, RZ, R8, R3 ;  /* 0x00000008ff037219 */ /* 0x000fe20000011603 */
[----:B------:R-:W-:-:S04]  /*4e10*/  IMAD.MOV.U32 R5, RZ, RZ, -0x1 ;  /* 0xffffffffff057424 */ /* 0x000fc800078e00ff */
[----:B------:R-:W1:Y:S01]  /*4e20*/  LDC R24, c[0x0][0x8a8] ;  /* 0x00022a00ff187b82 */ /* 0x000e620000000800 */
[-CC-:B--2---:R-:W-:Y:S02]  /*4e30*/  SHF.R.U64 R10, R12, R28.reuse, R3.reuse ;  /* 0x0000001c0c0a7219 */ /* 0x184fe40000001203 */
[----:B------:R-:W-:-:S05]  /*4e40*/  SHF.R.U32.HI R3, RZ, R28, R3 ;  /* 0x0000001cff037219 */ /* 0x000fca0000011603 */
[----:B------:R-:W2:Y:S01]  /*4e50*/  LDC R29, c[0x0][0x8f0] ;  /* 0x00023c00ff1d7b82 */ /* 0x000ea20000000800 */
[-C--:B----4-:R-:W-:Y:S02]  /*4e60*/  SHF.L.U32 R4, R5, R30.reuse, RZ ;  /* 0x0000001e05047219 */ /* 0x090fe400000006ff */
[-CC-:B------:R-:W-:Y:S02]  /*4e70*/  SHF.R.U64 R13, R10, R30.reuse, R3.reuse ;  /* 0x0000001e0a0d7219 */ /* 0x180fe40000001203 */
[----:B------:R-:W-:Y:S02]  /*4e80*/  SHF.R.U32.HI R5, RZ, R30, R3 ;  /* 0x0000001eff057219 */ /* 0x000fe40000011603 */
[----:B------:R-:W-:Y:S01]  /*4e90*/  LOP3.LUT R27, RZ, R4, RZ, 0x33, !PT ;  /* 0x00000004ff1b7212 */ /* 0x000fe200078e33ff */
[----:B------:R-:W4:Y:S01]  /*4ea0*/  LDC R31, c[0x0][0x8e0] ;  /* 0x00023800ff1f7b82 */ /* 0x000f220000000800 */
[----:B------:R-:W-:Y:S01]  /*4eb0*/  SHF.L.U32 R30, R7, R30, RZ ;  /* 0x0000001e071e7219 */ /* 0x000fe200000006ff */
[----:B------:R-:W-:-:S06]  /*4ec0*/  IMAD.MOV.U32 R4, RZ, RZ, R13 ;  /* 0x000000ffff047224 */ /* 0x000fcc00078e000d */
[----:B------:R-:W1:Y:S01]  /*4ed0*/  LDC R32, c[0x0][0x8b8] ;  /* 0x00022e00ff207b82 */ /* 0x000e620000000800 */
[----:B------:R-:W-:Y:S05]  /*4ee0*/  @!P0 BRA `(.L_x_78) ;  /* 0x0000000000288947 */ /* 0x000fea0003800000 */
[----:B------:R-:W5:Y:S02]  /*4ef0*/  LDC R4, c[0x0][0x8f4] ;  /* 0x00023d00ff047b82 */ /* 0x000f640000000800 */
[----:B-----5:R-:W-:-:S05]  /*4f00*/  IADD3 R3, P0, R13, R4, RZ ;  /* 0x000000040d037210 */ /* 0x020fca0007f1e0ff */
[----:B------:R-:W-:-:S04]  /*4f10*/  IMAD.X R11, RZ, RZ, R5, P0 ;  /* 0x000000ffff0b7224 */ /* 0x000fc800000e0605 */
[----:B------:R-:W-:-:S04]  /*4f20*/  IMAD.WIDE.U32 R4, R11, R14, RZ ;  /* 0x0000000e0b047225 */ /* 0x000fc800078e00ff */
[----:B-1----:R-:W-:-:S04]  /*4f30*/  IMAD.WIDE.U32 R6, P0, R3, R15, R4 ;  /* 0x0000000f03067225 */ /* 0x002fc80007800004 */
[----:B------:R-:W-:-:S04]  /*4f40*/  IMAD.WIDE.U32 R4, R3, R14, RZ ;  /* 0x0000000e03047225 */ /* 0x000fc800078e00ff */
[----:B------:R-:W-:Y:S01]  /*4f50*/  IMAD.X R9, RZ, RZ, RZ, P0 ;  /* 0x000000ffff097224 */ /* 0x000fe200000e06ff */
[----:B------:R-:W-:Y:S01]  /*4f60*/  IADD3 RZ, P0, R5, R6, RZ ;  /* 0x0000000605ff7210 */ /* 0x000fe20007f1e0ff */
[----:B------:R-:W-:-:S04]  /*4f70*/  IMAD.MOV.U32 R8, RZ, RZ, R7 ;  /* 0x000000ffff087224 */ /* 0x000fc800078e0007 */
[----:B------:R-:W-:-:S08]  /*4f80*/  IMAD.WIDE.U32.X R4, R11, R15, R8, P0 ;  /* 0x0000000f0b047225 */ /* 0x000fd000000e0408 */
.L_x_78:
[----:B------:R-:W-:Y:S01]  /*4f90*/  ISETP.NE.AND P0, PT, R2, 0x1, PT ;  /* 0x000000010200780c */ /* 0x000fe20003f05270 */
[----:B-1----:R-:W-:Y:S01]  /*4fa0*/  IMAD.MOV R20, RZ, RZ, -R20 ;  /* 0x000000ffff147224 */ /* 0x002fe200078e0a14 */
[----:B--2---:R-:W-:Y:S01]  /*4fb0*/  SHF.R.U64 R3, R4, R29, R5 ;  /* 0x0000001d04037219 */ /* 0x004fe20000001205 */
[----:B------:R-:W-:Y:S01]  /*4fc0*/  VIADD R5, R24, 0xffffffff ;  /* 0xffffffff18057836 */ /* 0x000fe20000000000 */
[----:B------:R-:W-:Y:S02]  /*4fd0*/  LOP3.LUT R94, R10, R27, RZ, 0xc0, !PT ;  /* 0x0000001b0a5e7212 */ /* 0x000fe400078ec0ff */
[----:B------:R-:W-:Y:S01]  /*4fe0*/  R2UR UR47, R33 ;  /* 0x00000000212f72ca */ /* 0x000fe200000e0000 */
[----:B------:R-:W-:Y:S01]  /*4ff0*/  IMAD.MOV R4, RZ, RZ, -R3 ;  /* 0x000000ffff047224 */ /* 0x000fe200078e0a03 */
[----:B------:R-:W-:Y:S01]  /*5000*/  LOP3.LUT R12, R12, R5, RZ, 0xc0, !PT ;  /* 0x000000050c0c7212 */ /* 0x000fe200078ec0ff */
[----:B------:R-:W-:Y:S02]  /*5010*/  IMAD R94, R30, R3, R94 ;  /* 0x000000031e5e7224 */ /* 0x000fe400078e025e */
[----:B----4-:R-:W-:-:S02]  /*5020*/  IMAD R3, R4, R31, R13 ;  /* 0x0000001f04037224 */ /* 0x010fc400078e020d */
[----:B---3--:R-:W-:Y:S02]  /*5030*/  @P0 IMAD R25, R21, R20, R26 ;  /* 0x0000001415190224 */ /* 0x008fe400078e021a */
[----:B------:R-:W-:Y:S02]  /*5040*/  IMAD R3, R3, R24, R12 ;  /* 0x0000001803037224 */ /* 0x000fe400078e020c */
[----:B------:R-:W-:Y:S02]  /*5050*/  IMAD R94, R94, R32, R25 ;  /* 0x000000205e5e7224 */ /* 0x000fe400078e0219 */
[----:B------:R-:W-:-:S03]  /*5060*/  IMAD.MOV.U32 R4, RZ, RZ, 0x1 ;  /* 0x00000001ff047424 */ /* 0x000fc600078e00ff */
[----:B------:R-:W-:Y:S02]  /*5070*/  SEL R91, R3, R94, !P0 ;  /* 0x0000005e035b7207 */ /* 0x000fe40004000000 */
[----:B------:R-:W-:Y:S02]  /*5080*/  SEL R94, R94, R3, !P0 ;  /* 0x000000035e5e7207 */ /* 0x000fe40004000000 */
[----:B------:R-:W-:-:S07]  /*5090*/  PRMT R3, R4, 0x7610, R3 ;  /* 0x0000761004037816 */ /* 0x000fce0000000003 */
.L_x_76:
[----:B------:R-:W-:Y:S01]  /*50a0*/  LOP3.LUT P0, RZ, R3, 0xff, RZ, 0xc0, !PT ;  /* 0x000000ff03ff7812 */ /* 0x000fe2000780c0ff */
[----:B------:R-:W-:Y:S01]  /*50b0*/  UIMAD.WIDE.U32 UR4, UR51, -0xf0f0f0f, URZ ;  /* 0xf0f0f0f1330478a5 */ /* 0x000fe2000f8e003f */
[----:B------:R-:W-:-:S03]  /*50c0*/  IMAD.MOV.U32 R83, RZ, RZ, R0 ;  /* 0x000000ffff537224 */ /* 0x000fc600078e0000 */
[----:B------:R-:W-:-:S04]  /*50d0*/  USHF.R.U32.HI UR4, URZ, 0x4, UR5 ;  /* 0x000000043f047899 */ /* 0x000fc80008011605 */
[----:B------:R-:W-:-:S04]  /*50e0*/  UIMAD UR4, UR4, -0x11, UR51 ;  /* 0xffffffef040478a4 */ /* 0x000fc8000f8e0233 */
[----:B------:R-:W-:Y:S08]  /*50f0*/  @P0 BRA `(.L_x_79) ;  /* 0xffffffc8000c0947 */ /* 0x000ff0000383ffff */
[----:B------:R-:W-:-:S04]  /*5100*/  DEPBAR.LE SB0, 0x0 ;  /* 0x000080000000791a */ /* 0x000fc80000000000 */
[----:B------:R-:W-:Y:S05]  /*5110*/  EXIT ;  /* 0x000000000000794d */ /* 0x000fea0003800000 */
.L_x_13:
[----:B------:R-:W-:Y:S01]  /*5120*/  ULDC.64 UR4, c[0x0][0x8f8] ;  /* 0x00023e0000047ab9 */ /* 0x000fe20000000a00 */
[----:B------:R-:W-:Y:S01]  /*5130*/  PRMT R12, RZ, 0x7610, R12 ;  /* 0x00007610ff0c7816 */ /* 0x000fe2000000000c */
[----:B------:R-:W-:Y:S01]  /*5140*/  IMAD.MOV.U32 R20, RZ, RZ, -0x1 ;  /* 0xffffffffff147424 */ /* 0x000fe200078e00ff */
[----:B------:R-:W-:Y:S01]  /*5150*/  ISETP.GE.U32.AND P1, PT, R16, UR4, PT ;  /* 0x0000000410007c0c */ /* 0x000fe2000bf26070 */
[----:B------:R-:W-:Y:S02]  /*5160*/  IMAD.MOV.U32 R7, RZ, RZ, -0x1 ;  /* 0xffffffffff077424 */ /* 0x000fe400078e00ff */
[----:B------:R-:W-:Y:S01]  /*5170*/  IMAD.MOV.U32 R6, RZ, RZ, -0x1 ;  /* 0xffffffffff067424 */ /* 0x000fe200078e00ff */
[----:B------:R-:W-:-:S13]  /*5180*/  ISETP.GE.U32.AND.EX P1, PT, R17, UR5, PT, P1 ;  /* 0x0000000511007c0c */ /* 0x000fda000bf26110 */
[----:B------:R-:W-:Y:S05]  /*5190*/  @P1 BRA `(.L_x_80) ;  /* 0x0000000400281947 */ /* 0x000fea0003800000 */
[----:B------:R-:W2:Y:S01]  /*51a0*/  LDC.64 R20, c[0x0][0x8d0] ;  /* 0x00023400ff147b82 */ /* 0x000ea20000000a00 */
[----:B------:R-:W-:Y:S02]  /*51b0*/  IMAD.MOV.U32 R14, RZ, RZ, R16 ;  /* 0x000000ffff0e7224 */ /* 0x000fe400078e0010 */
[----:B------:R-:W-:-:S05]  /*51c0*/  IMAD.MOV.U32 R15, RZ, RZ, R17 ;  /* 0x000000ffff0f7224 */ /* 0x000fca00078e0011 */
[----:B------:R-:W3:Y:S08]  /*51d0*/  LDC R26, c[0x0][0x8d8] ;  /* 0x00023600ff1a7b82 */ /* 0x000ef00000000800 */
[----:B------:R-:W4:Y:S01]  /*51e0*/  LDC.64 R28, c[0x0][0x8c8] ;  /* 0x00023200ff1c7b82 */ /* 0x000f220000000a00 */
[----:B--2---:R-:W-:-:S04]  /*51f0*/  ISETP.NE.U32.AND P1, PT, R20, RZ, PT ;  /* 0x000000ff1400720c */ /* 0x004fc80003f25070 */
[----:B------:R-:W-:-:S13]  /*5200*/  ISETP.NE.AND.EX P1, PT, R21, RZ, PT, P1 ;  /* 0x000000ff1500720c */ /* 0x000fda0003f25310 */
[----:B---34-:R-:W-:Y:S05]  /*5210*/  @!P1 BRA `(.L_x_81) ;  /* 0x0000000000289947 */ /* 0x018fea0003800000 */
[----:B------:R-:W2:Y:S02]  /*5220*/  LDC R7, c[0x0][0x8dc] ;  /* 0x00023700ff077b82 */ /* 0x000ea40000000800 */
[----:B--2---:R-:W-:-:S05]  /*5230*/  IADD3 R15, P1, R16, R7, RZ ;  /* 0x00000007100f7210 */ /* 0x004fca0007f3e0ff */
        /* <DEDUP_REMOVED lines=8> */
.L_x_81:
[----:B------:R-:W2:Y:S01]  /*52c0*/  LDC.64 R30, c[0x0][0x8e8] ;  /* 0x00023a00ff1e7b82 */ /* 0x000ea20000000a00 */
[-CC-:B------:R-:W-:Y:S01]  /*52d0*/  SHF.R.U64 R22, R14, R26.reuse, R15.reuse ;  /* 0x0000001a0e167219 */ /* 0x180fe2000000120f */
[----:B------:R-:W-:Y:S01]  /*52e0*/  IMAD.MOV.U32 R32, RZ, RZ, 0x1 ;  /* 0x00000001ff207424 */ /* 0x000fe200078e00ff */
[----:B------:R-:W-:Y:S02]  /*52f0*/  SHF.R.U32.HI R6, RZ, R26, R15 ;  /* 0x0000001aff067219 */ /* 0x000fe4000001160f */
[----:B------:R-:W-:-:S03]  /*5300*/  IADD3 R13, P1, RZ, -R22, RZ ;  /* 0x80000016ff0d7210 */ /* 0x000fc60007f3e0ff */
[----:B------:R-:W3:Y:S02]  /*5310*/  LDC R14, c[0x0][0x8c0] ;  /* 0x00023000ff0e7b82 */ /* 0x000ee40000000800 */
[----:B------:R-:W-:-:S04]  /*5320*/  IMAD.X R7, RZ, RZ, ~R6, P1 ;  /* 0x000000ffff077224 */ /* 0x000fc800008e0e06 */
[-C--:B------:R-:W-:Y:S02]  /*5330*/  IMAD R12, R7, R28.reuse, RZ ;  /* 0x0000001c070c7224 */ /* 0x080fe400078e02ff */
[----:B------:R-:W4:Y:S01]  /*5340*/  LDC R26, c[0x0][0x8b0] ;  /* 0x00022c00ff1a7b82 */ /* 0x000f220000000800 */
[----:B------:R-:W-:-:S04]  /*5350*/  IMAD.WIDE.U32 R6, R13, R28, R16 ;  /* 0x0000001c0d067225 */ /* 0x000fc800078e0010 */
[----:B------:R-:W-:Y:S02]  /*5360*/  IMAD R13, R13, R29, R12 ;  /* 0x0000001d0d0d7224 */ /* 0x000fe400078e020c */
[----:B------:R-:W-:Y:S01]  /*5370*/  IMAD.MOV.U32 R12, RZ, RZ, -0x1 ;  /* 0xffffffffff0c7424 */ /* 0x000fe200078e00ff */
[----:B------:R-:W5:Y:S01]  /*5380*/  LDC R27, c[0x0][0x900] ;  /* 0x00024000ff1b7b82 */ /* 0x000f620000000800 */
[----:B------:R-:W-:Y:S01]  /*5390*/  IMAD.IADD R7, R7, 0x1, R13 ;  /* 0x0000000107077824 */ /* 0x000fe200078e020d */
[----:B--2---:R-:W-:-:S04]  /*53a0*/  ISETP.NE.U32.AND P1, PT, R30, RZ, PT ;  /* 0x000000ff1e00720c */ /* 0x004fc80003f25070 */
[----:B------:R-:W-:Y:S02]  /*53b0*/  ISETP.NE.AND.EX P1, PT, R31, RZ, PT, P1 ;  /* 0x000000ff1f00720c */ /* 0x000fe40003f25310 */
[----:B------:R-:W2:Y:S01]  /*53c0*/  LDC R25, c[0x0][0x8a8] ;  /* 0x00022a00ff197b82 */ /* 0x000ea20000000800 */
[-CC-:B---3--:R-:W-:Y:S02]  /*53d0*/  SHF.R.U64 R20, R6, R14.reuse, R7.reuse ;  /* 0x0000000e06147219 */ /* 0x188fe40000001207 */
[----:B------:R-:W-:-:S05]  /*53e0*/  SHF.R.U32.HI R7, RZ, R14, R7 ;  /* 0x0000000eff077219 */ /* 0x000fca0000011607 */
[----:B------:R-:W3:Y:S01]  /*53f0*/  LDC R28, c[0x0][0x8f0] ;  /* 0x00023c00ff1c7b82 */ /* 0x000ee20000000800 */
[-CC-:B----4-:R-:W-:Y:S02]  /*5400*/  SHF.R.U64 R23, R20, R26.reuse, R7.reuse ;  /* 0x0000001a14177219 */ /* 0x190fe40000001207 */
[----:B------:R-:W-:-:S05]  /*5410*/  SHF.R.U32.HI R6, RZ, R26, R7 ;  /* 0x0000001aff067219 */ /* 0x000fca0000011607 */
[----:B------:R-:W4:Y:S01]  /*5420*/  LDC R29, c[0x0][0x8e0] ;  /* 0x00023800ff1d7b82 */ /* 0x000f220000000800 */
[-CC-:B-----5:R-:W-:Y:S02]  /*5430*/  SHF.R.U64 R26, R23, R27.reuse, R6.reuse ;  /* 0x0000001b171a7219 */ /* 0x1a0fe40000001206 */
[-C--:B------:R-:W-:Y:S02]  /*5440*/  SHF.L.U32 R12, R12, R27.reuse, RZ ;  /* 0x0000001b0c0c7219 */ /* 0x080fe400000006ff */
[----:B------:R-:W-:Y:S01]  /*5450*/  SHF.R.U32.HI R7, RZ, R27, R6 ;  /* 0x0000001bff077219 */ /* 0x000fe20000011606 */
[----:B------:R-:W-:Y:S01]  /*5460*/  IMAD.MOV.U32 R6, RZ, RZ, R26 ;  /* 0x000000ffff067224 */ /* 0x000fe200078e001a */
[----:B------:R-:W-:Y:S01]  /*5470*/  LOP3.LUT R34, RZ, R12, RZ, 0x33, !PT ;  /* 0x0000000cff227212 */ /* 0x000fe200078e33ff */
[----:B------:R-:W1:Y:S01]  /*5480*/  LDC R33, c[0x0][0x8b8] ;  /* 0x00022e00ff217b82 */ /* 0x000e620000000800 */
        /* <DEDUP_REMOVED lines=11> */
.L_x_82:
[----:B------:R-:W-:Y:S01]  /*5540*/  ISETP.NE.AND P1, PT, R2, 0x1, PT ;  /* 0x000000010200780c */ /* 0x000fe20003f25270 */
[----:B--2---:R-:W-:Y:S01]  /*5550*/  VIADD R13, R25, 0xffffffff ;  /* 0xffffffff190d7836 */ /* 0x004fe20000000000 */
[----:B---3--:R-:W-:Y:S01]  /*5560*/  SHF.R.U64 R6, R6, R28, R7 ;  /* 0x0000001c06067219 */ /* 0x008fe20000001207 */
[----:B------:R-:W-:Y:S01]  /*5570*/  IMAD.MOV.U32 R12, RZ, RZ, 0x1 ;  /* 0x00000001ff0c7424 */ /* 0x000fe200078e00ff */
[----:B------:R-:W-:Y:S02]  /*5580*/  SHF.L.U32 R32, R32, R27, RZ ;  /* 0x0000001b20207219 */ /* 0x000fe400000006ff */
[----:B------:R-:W-:Y:S01]  /*5590*/  LOP3.LUT R5, R23, R34, RZ, 0xc0, !PT ;  /* 0x0000002217057212 */ /* 0x000fe200078ec0ff */
[----:B------:R-:W-:-:S04]  /*55a0*/  IMAD.MOV R7, RZ, RZ, -R6 ;  /* 0x000000ffff077224 */ /* 0x000fc800078e0a06 */
[----:B------:R-:W-:Y:S02]  /*55b0*/  IMAD R5, R32, R6, R5 ;  /* 0x0000000620057224 */ /* 0x000fe400078e0205 */
[----:B------:R-:W-:Y:S01]  /*55c0*/  @P1 IMAD R10, R11, R24, R4 ;  /* 0x000000180b0a1224 */ /* 0x000fe200078e0204 */
[----:B------:R-:W-:Y:S01]  /*55d0*/  LOP3.LUT R11, R20, R13, RZ, 0xc0, !PT ;  /* 0x0000000d140b7212 */ /* 0x000fe200078ec0ff */
[----:B----4-:R-:W-:Y:S02]  /*55e0*/  IMAD R4, R7, R29, R26 ;  /* 0x0000001d07047224 */ /* 0x010fe400078e021a */
[----:B-1----:R-:W-:Y:S02]  /*55f0*/  IMAD R10, R5, R33, R10 ;  /* 0x00000021050a7224 */ /* 0x002fe400078e020a */
[----:B------:R-:W-:Y:S02]  /*5600*/  IMAD R5, R4, R25, R11 ;  /* 0x0000001904057224 */ /* 0x000fe400078e020b */
[----:B------:R-:W-:-:S03]  /*5610*/  IMAD.MOV.U32 R6, RZ, RZ, R22 ;  /* 0x000000ffff067224 */ /* 0x000fc600078e0016 */
[----:B------:R-:W-:Y:S02]  /*5620*/  SEL R7, R5, R10, !P1 ;  /* 0x0000000a05077207 */ /* 0x000fe40004800000 */
[----:B------:R-:W-:-:S07]  /*5630*/  SEL R20, R10, R5, !P1 ;  /* 0x000000050a147207 */ /* 0x000fce0004800000 */
.L_x_80:
[----:B------:R-:W-:-:S08]  /*5640*/  NOP ;  /* 0x0000000000007918 */ /* 0x000fd00000000000 */
[----:B------:R-:W2:-:S00]  /*5650*/  USETMAXREG.DEALLOC.CTAPOOL 0x28 ;  /* 0x00000028000079c8 */ /* 0x000e8000080e0500 */
[----:B--2---:R-:W-:-:S13]  /*5660*/  ISETP.NE.AND P1, PT, R3, 0x1, PT ;  /* 0x000000010300780c */ /* 0x004fda0003f25270 */
[----:B-1----:R-:W-:Y:S05]  /*5670*/  @!P1 EXIT ;  /* 0x000000000000994d */ /* 0x002fea0003800000 */
[----:B------:R-:W-:Y:S05]  /*5680*/  @!P4 BRA `(.L_x_83) ;  /* 0x0000000c00c4c947 */ /* 0x000fea0003800000 */
[----:B------:R-:W-:-:S13]  /*5690*/  ISETP.NE.OR P0, PT, R3, 0x2, P0 ;  /* 0x000000020300780c */ /* 0x000fda0000705670 */
[----:B------:R-:W-:Y:S05]  /*56a0*/  @P0 EXIT ;  /* 0x000000000000094d */ /* 0x000fea0003800000 */
[----:B------:R-:W-:-:S13]  /*56b0*/  LOP3.LUT P1, RZ, R12, 0xff, RZ, 0xc0, !PT ;  /* 0x000000ff0cff7812 */ /* 0x000fda000782c0ff */
[----:B------:R-:W-:Y:S05]  /*56c0*/  @!P1 BRA `(.L_x_84) ;  /* 0x0000000000189947 */ /* 0x000fea0003800000 */
[----:B------:R-:W-:Y:S01]  /*56d0*/  UMOV UR4, 0x400 ;  /* 0x0000040000047882 */ /* 0x000fe20000000000 */
[----:B------:R-:W-:Y:S01]  /*56e0*/  IMAD.MOV.U32 R3, RZ, RZ, RZ ;  /* 0x000000ffff037224 */ /* 0x000fe200078e00ff */
[----:B------:R-:W-:-:S04]  /*56f0*/  ULEA UR4, UR43, UR4, 0x18 ;  /* 0x000000042b047291 */ /* 0x000fc8000f8ec03f */
[----:B------:R-:W-:-:S05]  /*5700*/  SHF.L.U32 R3, R3, 0x1f, RZ ;  /* 0x0000001f03037819 */ /* 0x000fca00000006ff */
[----:B------:R-:W1:Y:S02]  /*5710*/  SYNCS.PHASECHK.TRANS64.TRYWAIT P0, [UR4+0x138], R3 ;  /* 0x00013803ff0075a7 */ /* 0x000e640008000144 */
[----:B-1----:R-:W-:Y:S05]  /*5720*/  @!P0 BRA `(.L_x_85) ;  /* 0x0000002400b88947 */ /* 0x002fea0003800000 */
.L_x_84:
[----:B-1----:R-:W-:Y:S01]  /*5730*/  PRMT R3, RZ, 0x7610, R3 ;  /* 0x00007610ff037816 */ /* 0x002fe20000000003 */
[----:B------:R-:W-:Y:S06]  /*5740*/  @P3 BRA `(.L_x_86) ;  /* 0x0000000000243947 */ /* 0x000fec0003800000 */
[----:B------:R-:W-:Y:S02]  /*5750*/  ULDC.64 UR4, c[0x0][0x588] ;  /* 0x0001620000047ab9 */ /* 0x000fe40000000a00 */
[----:B------:R-:W-:-:S04]  /*5760*/  ISETP.NE.U32.AND P0, PT, RZ, UR4, PT ;  /* 0x00000004ff007c0c */ /* 0x000fc8000bf05070 */
[----:B------:R-:W-:-:S13]  /*5770*/  ISETP.NE.AND.EX P0, PT, RZ, UR5, PT, P0 ;  /* 0x00000005ff007c0c */ /* 0x000fda000bf05300 */
[----:B------:R-:W-:Y:S05]  /*5780*/  @!P0 BRA `(.L_x_87) ;  /* 0x00000000000c8947 */ /* 0x000fea0003800000 */
[----:B------:R2:W5:Y:S01]  /*5790*/  LDG.E R8, desc[UR38][R8.64] ;  /* 0x0000002608087981 */ /* 0x000562000c1e1900 */
[----:B------:R-:W-:Y:S01]  /*57a0*/  IMAD.MOV.U32 R3, RZ, RZ, 0x1 ;  /* 0x00000001ff037424 */ /* 0x000fe200078e00ff */
[----:B------:R-:W-:Y:S06]  /*57b0*/  BRA `(.L_x_86) ;  /* 0x0000000000087947 */ /* 0x000fec0003800000 */
.L_x_87:
[----:B------:R-:W1:Y:S01]  /*57c0*/  LDC R8, c[0x0][0x580] ;  /* 0x00016000ff087b82 */ /* 0x000e620000000800 */
[----:B------:R-:W-:-:S07]  /*57d0*/  IMAD.MOV.U32 R3, RZ, RZ, 0x1 ;  /* 0x00000001ff037424 */ /* 0x000fce00078e00ff */
.L_x_86:
[----:B--2---:R-:W-:Y:S01]  /*57e0*/  IMAD.MOV.U32 R9, RZ, RZ, 0x1 ;  /* 0x00000001ff097424 */ /* 0x004fe200078e00ff */
[----:B------:R-:W-:Y:S06]  /*57f0*/  @!P1 BRA `(.L_x_88) ;  /* 0x0000000c00109947 */ /* 0x000fec0003800000 */
[----:B------:R-:W2:Y:S01]  /*5800*/  LDC R10, c[0x0][0x900] ;  /* 0x00024000ff0a7b82 */ /* 0x000ea20000000800 */
[----:B------:R-:W-:Y:S01]  /*5810*/  IMAD.MOV.U32 R5, RZ, RZ, -0x1 ;  /* 0xffffffffff057424 */ /* 0x000fe200078e00ff */
[----:B------:R-:W-:Y:S01]  /*5820*/  LOP3.LUT R11, R0, 0x2, RZ, 0xfc, !PT ;  /* 0x00000002000b7812 */ /* 0x000fe200078efcff */
[----:B------:R-:W-:Y:S01]  /*5830*/  IMAD.MOV.U32 R9, RZ, RZ, 0x1 ;  /* 0x00000001ff097424 */ /* 0x000fe200078e00ff */
[----:B------:R-:W-:Y:S01]  /*5840*/  ULDC.64 UR6, c[0x0][0x198] ;  /* 0x0000660000067ab9 */ /* 0x000fe20000000a00 */
[----:B------:R-:W-:Y:S01]  /*5850*/  ULDC.64 UR22, c[0x0][0x588] ;  /* 0x0001620000167ab9 */ /* 0x000fe20000000a00 */
[----:B------:R-:W-:Y:S01]  /*5860*/  ULDC.64 UR24, c[0x0][0x8f8] ;  /* 0x00023e0000187ab9 */ /* 0x000fe20000000a00 */
[----:B------:R-:W-:Y:S01]  /*5870*/  ULDC.64 UR14, c[0x0][0x590] ;  /* 0x00016400000e7ab9 */ /* 0x000fe20000000a00 */
[----:B------:R-:W3:Y:S01]  /*5880*/  LDC R12, c[0x0][0x8a8] ;  /* 0x00022a00ff0c7b82 */ /* 0x000ee20000000800 */
[-C--:B--2---:R-:W-:Y:S02]  /*5890*/  SHF.L.U32 R5, R5, R10.reuse, RZ ;  /* 0x0000000a05057219 */ /* 0x084fe400000006ff */
[----:B------:R-:W-:Y:S01]  /*58a0*/  SHF.L.U32 R10, R9, R10, RZ ;  /* 0x0000000a090a7219 */ /* 0x000fe200000006ff */
[----:B------:R-:W-:Y:S01]  /*58b0*/  IMAD.MOV.U32 R9, RZ, RZ, 0x1 ;  /* 0x00000001ff097424 */ /* 0x000fe200078e00ff */
[----:B------:R-:W-:Y:S01]  /*58c0*/  LOP3.LUT R13, RZ, R5, RZ, 0x33, !PT ;  /* 0x00000005ff0d7212 */ /* 0x000fe200078e33ff */
[----:B---3--:R-:W-:-:S07]  /*58d0*/  VIADD R12, R12, 0xffffffff ;  /* 0xffffffff0c0c7836 */ /* 0x008fce0000000000 */
.L_x_108:
[----:B------:R-:W-:Y:S02]  /*58e0*/  ISETP.NE.U32.AND P0, PT, RZ, UR14, PT ;  /* 0x0000000eff007c0c */ /* 0x000fe4000bf05070 */
[----:B------:R-:W-:Y:S02]  /*58f0*/  R2UR UR11, R20 ;  /* 0x00000000140b72ca */ /* 0x000fe400000e0000 */
[----:B------:R-:W-:Y:S02]  /*5900*/  R2UR UR10, R7 ;  /* 0x00000000070a72ca */ /* 0x000fe400000e0000 */
[----:B------:R-:W-:-:S09]  /*5910*/  ISETP.NE.AND.EX P0, PT, RZ, UR15, PT, P0 ;  /* 0x0000000fff007c0c */ /* 0x000fd2000bf05300 */
[----:B------:R-:W-:Y:S02]  /*5920*/  USHF.L.U32 UR11, UR11, 0x7, URZ ;  /* 0x000000070b0b7899 */ /* 0x000fe4000800063f */
[----:B------:R-:W-:Y:S02]  /*5930*/  USHF.L.U32 UR10, UR10, 0x6, URZ ;  /* 0x000000060a0a7899 */ /* 0x000fe4000800063f */
[----:B--2---:R-:W-:Y:S10]  /*5940*/  @!P0 BRA `(.L_x_89) ;  /* 0x00000000002c8947 */ /* 0x004ff40003800000 */
[----:B------:R-:W-:-:S04]  /*5950*/  ISETP.NE.U32.AND P1, PT, RZ, UR22, PT ;  /* 0x00000016ff007c0c */ /* 0x000fc8000bf25070 */
[----:B------:R-:W-:-:S13]  /*5960*/  ISETP.NE.AND.EX P1, PT, RZ, UR23, PT, P1 ;  /* 0x00000017ff007c0c */ /* 0x000fda000bf25310 */
[----:B------:R-:W-:Y:S05]  /*5970*/  @!P1 BRA `(.L_x_90) ;  /* 0x0000000000189947 */ /* 0x000fea0003800000 */
[----:B------:R-:W2:Y:S01]  /*5980*/  LDC.64 R4, c[0x0][0x588] ;  /* 0x00016200ff047b82 */ /* 0x000ea20000000a00 */
[----:B------:R-:W-:-:S04]  /*5990*/  IMAD R3, R6, UR14, RZ ;  /* 0x0000000e06037c24 */ /* 0x000fc8000f8e02ff */
[----:B--2---:R-:W-:-:S05]  /*59a0*/  IMAD.WIDE R4, R3, 0x4, R4 ;  /* 0x0000000403047825 */ /* 0x004fca00078e0204 */
[----:B-1---5:R3:W5:Y:S01]  /*59b0*/  LDG.E R8, desc[UR38][R4.64] ;  /* 0x0000002604087981 */ /* 0x022762000c1e1900 */
[----:B------:R-:W-:Y:S01]  /*59c0*/  IMAD.MOV.U32 R3, RZ, RZ, 0x1 ;  /* 0x00000001ff037424 */ /* 0x000fe200078e00ff */
[----:B------:R-:W-:Y:S06]  /*59d0*/  BRA `(.L_x_89) ;  /* 0x0000000000087947 */ /* 0x000fec0003800000 */
.L_x_90:
[----:B-1---5:R-:W2:Y:S01]  /*59e0*/  LDC R8, c[0x0][0x580] ;  /* 0x00016000ff087b82 */ /* 0x022ea20000000800 */
[----:B------:R-:W-:-:S07]  /*59f0*/  IMAD.MOV.U32 R3, RZ, RZ, 0x1 ;  /* 0x00000001ff037424 */ /* 0x000fce00078e00ff */
.L_x_89:
[----:B------:R-:W-:Y:S05]  /*5a00*/  @!P0 BRA `(.L_x_91) ;  /* 0x00000000001c8947 */ /* 0x000fea0003800000 */
[----:B------:R-:W-:-:S13]  /*5a10*/  LOP3.LUT P2, RZ, R3, 0xff, RZ, 0xc0, !PT ;  /* 0x000000ff03ff7812 */ /* 0x000fda000784c0ff */
[----:B---3--:R-:W3:Y:S02]  /*5a20*/  @!P2 LDC.64 R4, c[0x0][0x588] ;  /* 0x00016200ff04ab82 */ /* 0x008ee40000000a00 */
[----:B---3--:R-:W-:-:S04]  /*5a30*/  @!P2 ISETP.NE.U32.AND P0, PT, R4, RZ, PT ;  /* 0x000000ff0400a20c */ /* 0x008fc80003f05070 */
[----:B------:R-:W-:Y:S02]  /*5a40*/  @!P2 ISETP.NE.AND.EX P1, PT, R5, RZ, PT, P0 ;  /* 0x000000ff0500a20c */ /* 0x000fe40003f25300 */
[----:B-12--5:R-:W-:Y:S02]  /*5a50*/  @P2 FSETP.EQ.AND P0, PT, R8, RZ, PT ;  /* 0x000000ff0800220b */ /* 0x026fe40003f02000 */
[----:B------:R-:W-:Y:S01]  /*5a60*/  @!P2 PLOP3.LUT P0, PT, P1, PT, PT, 0x8, 0x0 ;  /* 0x000000000000a81c */ /* 0x000fe20000f0e170 */
[----:B------:R-:W-:-:S12]  /*5a70*/  BRA `(.L_x_92) ;  /* 0x0000000000047947 */ /* 0x000fd80003800000 */
.L_x_91:
[----:B-12--5:R-:W-:-:S13]  /*5a80*/  FSETP.EQ.AND P0, PT, R8, RZ, PT ;  /* 0x000000ff0800720b */ /* 0x026fda0003f02000 */
.L_x_92:
[----:B------:R-:W-:Y:S02]  /*5a90*/  ISETP.NE.AND P2, PT, R11, 0x3, PT ;  /* 0x000000030b00780c */ /* 0x000fe40003f45270 */
[----:B------:R-:W-:-:S04]  /*5aa0*/  ELECT P1, URZ, PT ;  /* 0x00000000003f782f */ /* 0x000fc80003820000 */
[----:B------:R-:W-:-:S07]  /*5ab0*/  PLOP3.LUT P0, PT, P1, P0, PT, 0x20, 0x0 ;  /* 0x000000000000781c */ /* 0x000fce0000f00470 */
[----:B------:R-:W-:Y:S06]  /*5ac0*/  @!P2 BRA `(.L_x_93) ;  /* 0x000000000004a947 */ /* 0x000fec0003800000 */
[----:B------:R-:W-:Y:S01]  /*5ad0*/  BPT.TRAP 0x1 ;  /* 0x000000040000795c */ /* 0x000fe20000300000 */
.L_x_93:
[----:B------:R-:W1:Y:S01]  /*5ae0*/  S2UR UR43, SR_CgaCtaId ;  /* 0x00000000002b79c3 */ /* 0x000e620000008800 */
[----:B------:R-:W-:Y:S01]  /*5af0*/  UMOV UR4, 0x400 ;  /* 0x0000040000047882 */ /* 0x000fe20000000000 */
[----:B---3--:R-:W-:Y:S01]  /*5b00*/  SHF.L.U32 R4, R9, 0x1f, RZ ;  /* 0x0000001f09047819 */ /* 0x008fe200000006ff */
[----:B-1----:R-:W-:-:S09]  /*5b10*/  ULEA UR5, UR43, UR4, 0x18 ;  /* 0x000000042b057291 */ /* 0x002fd2000f8ec03f */
[----:B------:R-:W1:Y:S02]  /*5b20*/  SYNCS.PHASECHK.TRANS64.TRYWAIT P1, [UR5+0x120], R4 ;  /* 0x00012004ff0075a7 */ /* 0x000e640008020145 */
[----:B-1----:R-:W-:Y:S05]  /*5b30*/  @!P1 BRA `(.L_x_94) ;  /* 0x0000002000cc9947 */ /* 0x002fea0003800000 */
.L_x_150:
[----:B------:R-:W-:Y:S04]  /*5b40*/  BSSY B0, `(.L_x_95) ;  /* 0x000000e000007945 */ /* 0x000fe80003800000 */
[----:B------:R-:W-:Y:S05]  /*5b50*/  @!P0 BRA `(.L_x_96) ;  /* 0x0000000000308947 */ /* 0x000fea0003800000 */
[----:B------:R-:W-:Y:S01]  /*5b60*/  R2UR UR12, R6 ;  /* 0x00000000060c72ca */ /* 0x000fe200000e0000 */
[----:B------:R-:W-:Y:S02]  /*5b70*/  UIADD3 UR16, UP0, UR6, 0x3f0, URZ ;  /* 0x000003f006107890 */ /* 0x000fe4000ff1e03f */
[----:B------:R-:W-:Y:S02]  /*5b80*/  UIADD3 UR8, UR5, 0x200, URZ ;  /* 0x0000020005087890 */ /* 0x000fe4000fffe03f */
[----:B------:R-:W-:Y:S02]  /*5b90*/  UIADD3 UR9, UR5, 0x110, URZ ;  /* 0x0000011005097890 */ /* 0x000fe4000fffe03f */
[----:B------:R-:W-:Y:S01]  /*5ba0*/  UIADD3.X UR17, URZ, UR7, URZ, UP0, !UPT ;  /* 0x000000073f117290 */ /* 0x000fe200087fe43f */
[----:B------:R-:W-:Y:S01]  /*5bb0*/  UMOV UR18, 0x0 ;  /* 0x0000000000127882 */ /* 0x000fe20000000000 */
[----:B------:R-:W-:-:S07]  /*5bc0*/  UMOV UR19, 0x10000000 ;  /* 0x1000000000137882 */ /* 0x000fce0000000000 */
[----:B------:R2:W-:Y:S02]  /*5bd0*/  UTMALDG.3D [UR8], [UR16], desc[UR18] ;  /* 0x00001208100075b4 */ /* 0x0005e40008011000 */
[----:B--2---:R-:W-:Y:S05]  /*5be0*/  @!P2 BRA `(.L_x_97) ;  /* 0x000000000004a947 */ /* 0x004fea0003800000 */
[----:B------:R-:W-:Y:S01]  /*5bf0*/  BPT.TRAP 0x1 ;  /* 0x000000040000795c */ /* 0x000fe20000300000 */
.L_x_97:
[----:B-1----:R-:W1:Y:S02]  /*5c00*/  LDC R5, c[0x0][0x800] ;  /* 0x00020000ff057b82 */ /* 0x002e640000000800 */
[----:B-1----:R2:W-:Y:S02]  /*5c10*/  SYNCS.ARRIVE.TRANS64.RED.A0TR RZ, [UR5+0x110], R5 ;  /* 0x00011005ffff79a7 */ /* 0x0025e40008300405 */
.L_x_96:
[----:B------:R-:W-:Y:S05]  /*5c20*/  BSYNC B0 ;  /* 0x0000000000007941 */ /* 0x000fea0003800000 */
.L_x_95:
[----:B------:R-:W-:Y:S05]  /*5c30*/  @!P2 BRA `(.L_x_98) ;  /* 0x000000000004a947 */ /* 0x000fea0003800000 */
[----:B------:R-:W-:Y:S01]  /*5c40*/  BPT.TRAP 0x1 ;  /* 0x000000040000795c */ /* 0x000fe20000300000 */
.L_x_98:
[----:B------:R-:W-:-:S04]  /*5c50*/  UIADD3 UR4, UR5, 0x110, URZ ;  /* 0x0000011005047890 */ /* 0x000fc8000fffe03f */
[----:B------:R-:W-:-:S09]  /*5c60*/  UPRMT UR4, UR43, 0x654, UR4 ;  /* 0x000006542b047896 */ /* 0x000fd20008000004 */
[----:B------:R-:W-:Y:S01]  /*5c70*/  SYNCS.ARRIVE.TRANS64.RED.A1T0 RZ, [UR4], RZ ;  /* 0x000000ffffff79a7 */ /* 0x000fe20008100404 */
[----:B------:R-:W-:Y:S05]  /*5c80*/  @!P2 BRA `(.L_x_99) ;  /* 0x000000000004a947 */ /* 0x000fea0003800000 */
[----:B------:R-:W-:Y:S01]  /*5c90*/  BPT.TRAP 0x1 ;  /* 0x000000040000795c */ /* 0x000fe20000300000 */
.L_x_99:
[----:B------:R-:W3:Y:S02]  /*5ca0*/  SYNCS.PHASECHK.TRANS64.TRYWAIT P1, [UR5+0x128], R4 ;  /* 0x00012804ff0075a7 */ /* 0x000ee40008020145 */
[----:B---3--:R-:W-:Y:S05]  /*5cb0*/  @!P1 BRA `(.L_x_100) ;  /* 0x0000002000849947 */ /* 0x008fea0003800000 */
.L_x_151:
[----:B------:R-:W-:Y:S04]  /*5cc0*/  BSSY B0, `(.L_x_101) ;  /* 0x0000010000007945 */ /* 0x000fe80003800000 */
[----:B------:R-:W-:Y:S05]  /*5cd0*/  @!P0 BRA `(.L_x_102) ;  /* 0x0000000000388947 */ /* 0x000fea0003800000 */
[----:B------:R-:W-:Y:S01]  /*5ce0*/  R2UR UR20, R6 ;  /* 0x00000000061472ca */ /* 0x000fe200000e0000 */
[----:B------:R-:W-:Y:S02]  /*5cf0*/  UIADD3 UR8, UP0, UR6, 0x3f0, URZ ;  /* 0x000003f006087890 */ /* 0x000fe4000ff1e03f */
[----:B------:R-:W-:Y:S02]  /*5d00*/  UIADD3 UR18, UR10, 0x20, URZ ;  /* 0x000000200a127890 */ /* 0x000fe4000fffe03f */
[----:B------:R-:W-:Y:S02]  /*5d10*/  UIADD3 UR16, UR5, 0x1200, URZ ;  /* 0x0000120005107890 */ /* 0x000fe4000fffe03f */
[----:B------:R-:W-:Y:S02]  /*5d20*/  UIADD3 UR17, UR5, 0x118, URZ ;  /* 0x0000011805117890 */ /* 0x000fe4000fffe03f */
[----:B------:R-:W-:Y:S01]  /*5d30*/  UIADD3.X UR9, URZ, UR7, URZ, UP0, !UPT ;  /* 0x000000073f097290 */ /* 0x000fe200087fe43f */
[----:B------:R-:W-:Y:S01]  /*5d40*/  UMOV UR12, 0x0 ;  /* 0x00000000000c7882 */ /* 0x000fe20000000000 */
[----:B------:R-:W-:Y:S01]  /*5d50*/  UMOV UR13, 0x10000000 ;  /* 0x10000000000d7882 */ /* 0x000fe20000000000 */
[----:B------:R-:W-:-:S06]  /*5d60*/  UMOV UR19, UR11 ;  /* 0x0000000b00137c82 */ /* 0x000fcc0008000000 */
[----:B------:R3:W-:Y:S02]  /*5d70*/  UTMALDG.3D [UR16], [UR8], desc[UR12] ;  /* 0x00000c10080075b4 */ /* 0x0007e40008011000 */
[----:B---3--:R-:W-:Y:S05]  /*5d80*/  @!P2 BRA `(.L_x_103) ;  /* 0x000000000004a947 */ /* 0x008fea0003800000 */
[----:B------:R-:W-:Y:S01]  /*5d90*/  BPT.TRAP 0x1 ;  /* 0x000000040000795c */ /* 0x000fe20000300000 */
.L_x_103:
[----:B-1----:R-:W1:Y:S02]  /*5da0*/  LDC R4, c[0x0][0x800] ;  /* 0x00020000ff047b82 */ /* 0x002e640000000800 */
[----:B-1----:R3:W-:Y:S02]  /*5db0*/  SYNCS.ARRIVE.TRANS64.RED.A0TR RZ, [UR5+0x118], R4 ;  /* 0x00011804ffff79a7 */ /* 0x0027e40008300405 */
.L_x_102:
[----:B------:R-:W-:Y:S05]  /*5dc0*/  BSYNC B0 ;  /* 0x0000000000007941 */ /* 0x000fea0003800000 */
.L_x_101:
[----:B------:R-:W-:Y:S05]  /*5dd0*/  @!P2 BRA `(.L_x_104) ;  /* 0x000000000004a947 */ /* 0x000fea0003800000 */
[----:B------:R-:W-:Y:S01]  /*5de0*/  BPT.TRAP 0x1 ;  /* 0x000000040000795c */ /* 0x000fe20000300000 */
.L_x_104:
[----:B------:R-:W-:Y:S01]  /*5df0*/  IADD3 R16, P0, R16, UR36, RZ ;  /* 0x0000002410107c10 */ /* 0x000fe2000ff1e0ff */
[----:B------:R-:W-:Y:S01]  /*5e00*/  UIADD3 UR4, UR5, 0x118, URZ ;  /* 0x0000011805047890 */ /* 0x000fe2000fffe03f */
[----:B------:R-:W-:Y:S01]  /*5e10*/  LOP3.LUT R9, R9, 0x1, RZ, 0x3c, !PT ;  /* 0x0000000109097812 */ /* 0x000fe200078e3cff */
[----:B------:R-:W-:Y:S01]  /*5e20*/  IMAD.MOV.U32 R20, RZ, RZ, -0x1 ;  /* 0xffffffffff147424 */ /* 0x000fe200078e00ff */
[----:B------:R-:W-:Y:S01]  /*5e30*/  IADD3.X R17, R17, UR42, RZ, P0, !PT ;  /* 0x0000002a11117c10 */ /* 0x000fe200087fe4ff */
[----:B------:R-:W-:Y:S01]  /*5e40*/  UPRMT UR4, UR43, 0x654, UR4 ;  /* 0x000006542b047896 */ /* 0x000fe20008000004 */
[----:B------:R-:W-:Y:S01]  /*5e50*/  ISETP.GE.U32.AND P0, PT, R16, UR24, PT ;  /* 0x0000001810007c0c */ /* 0x000fe2000bf06070 */
[----:B------:R-:W-:Y:S01]  /*5e60*/  IMAD.MOV.U32 R7, RZ, RZ, -0x1 ;  /* 0xffffffffff077424 */ /* 0x000fe200078e00ff */
[----:B-1-3--:R-:W-:Y:S01]  /*5e70*/  PRMT R4, RZ, 0x7610, R4 ;  /* 0x00007610ff047816 */ /* 0x00afe20000000004 */
[----:B------:R-:W-:Y:S01]  /*5e80*/  IMAD.MOV.U32 R6, RZ, RZ, -0x1 ;  /* 0xffffffffff067424 */ /* 0x000fe200078e00ff */
[----:B------:R-:W-:-:S04]  /*5e90*/  ISETP.GE.U32.AND.EX P0, PT, R17, UR25, PT, P0 ;  /* 0x0000001911007c0c */ /* 0x000fc8000bf06100 */
[----:B------:R-:W-:Y:S09]  /*5ea0*/  SYNCS.ARRIVE.TRANS64.RED.A1T0 RZ, [UR4], RZ ;  /* 0x000000ffffff79a7 */ /* 0x000ff20008100404 */
[----:B------:R-:W-:Y:S05]  /*5eb0*/  @P0 BRA `(.L_x_105) ;  /* 0x0000000400580947 */ /* 0x000fea0003800000 */
[----:B------:R-:W1:Y:S01]  /*5ec0*/  S2R R18, SR_CTAID.X ;  /* 0x0000000000127919 */ /* 0x000e620000002500 */
[----:B------:R-:W3:Y:S01]  /*5ed0*/  LDC.64 R14, c[0x0][0x8d0] ;  /* 0x00023400ff0e7b82 */ /* 0x000ee20000000a00 */
[----:B------:R-:W-:Y:S01]  /*5ee0*/  ULDC UR4, c[0x0][0x150] ;  /* 0x0000540000047ab9 */ /* 0x000fe20000000800 */
[----:B------:R-:W-:Y:S01]  /*5ef0*/  IMAD.MOV.U32 R22, RZ, RZ, R17 ;  /* 0x000000ffff167224 */ /* 0x000fe200078e0011 */
[----:B------:R-:W4:Y:S05]  /*5f00*/  S2R R20, SR_CTAID.Y ;  /* 0x0000000000147919 */ /* 0x000f2a0000002600 */
[----:B--2---:R-:W2:Y:S08]  /*5f10*/  LDC R5, c[0x0][0x144] ;  /* 0x00005100ff057b82 */ /* 0x004eb00000000800 */
[----:B------:R-:W2:Y:S01]  /*5f20*/  LDC R21, c[0x0][0x8d8] ;  /* 0x00023600ff157b82 */ /* 0x000ea20000000800 */
[----:B---3--:R-:W-:-:S04]  /*5f30*/  ISETP.NE.U32.AND P0, PT, R14, RZ, PT ;  /* 0x000000ff0e00720c */ /* 0x008fc80003f05070 */
[----:B------:R-:W-:Y:S02]  /*5f40*/  ISETP.NE.AND.EX P0, PT, R15, RZ, PT, P0 ;  /* 0x000000ff0f00720c */ /* 0x000fe40003f05300 */
[----:B-1----:R-:W-:Y:S02]  /*5f50*/  I2FP.F32.U32 R4, R18 ;  /* 0x0000001200047245 */ /* 0x002fe40000201000 */
[----:B----4-:R-:W-:-:S03]  /*5f60*/  I2FP.F32.U32 R23, R20 ;  /* 0x0000001400177245 */ /* 0x010fc60000201000 */
[----:B------:R-:W-:-:S06]  /*5f70*/  FMUL R4, R4, UR4 ;  /* 0x0000000404047c20 */ /* 0x000fcc0008400000 */
[----:B------:R-:W1:Y:S02]  /*5f80*/  F2I.U32.TRUNC.NTZ R4, R4 ;  /* 0x0000000400047305 */ /* 0x000e64000020f000 */
[----:B-1----:R-:W-:-:S04]  /*5f90*/  IMAD.MOV R6, RZ, RZ, -R4 ;  /* 0x000000ffff067224 */ /* 0x002fc800078e0a04 */
[----:B--2---:R-:W-:Y:S02]  /*5fa0*/  IMAD R18, R5, R6, R18 ;  /* 0x0000000605127224 */ /* 0x004fe400078e0212 */
[----:B------:R-:W-:Y:S01]  /*5fb0*/  IMAD.MOV.U32 R6, RZ, RZ, R16 ;  /* 0x000000ffff067224 */ /* 0x000fe200078e0010 */
[----:B------:R-:W-:Y:S06]  /*5fc0*/  @!P0 BRA `(.L_x_106) ;  /* 0x0000000000308947 */ /* 0x000fec0003800000 */
[----:B------:R-:W1:Y:S02]  /*5fd0*/  LDC R5, c[0x0][0x8dc] ;  /* 0x00023700ff057b82 */ /* 0x000e640000000800 */
[----:B-1----:R-:W-:-:S05]  /*5fe0*/  IADD3 R5, P0, R16, R5, RZ ;  /* 0x0000000510057210 */ /* 0x002fca0007f1e0ff */
[----:B------:R-:W-:-:S04]  /*5ff0*/  IMAD.X R19, RZ, RZ, R17, P0 ;  /* 0x000000ffff137224 */ /* 0x000fc800000e0611 */
[----:B------:R-:W-:-:S04]  /*6000*/  IMAD.WIDE.U32 R6, R19, R14, RZ ;  /* 0x0000000e13067225 */ /* 0x000fc800078e00ff */
[----:B------:R-:W-:-:S04]  /*6010*/  IMAD.WIDE.U32 R6, P0, R5, R15, R6 ;  /* 0x0000000f05067225 */ /* 0x000fc80007800006 */
[----:B------:R-:W-:-:S04]  /*6020*/  IMAD.WIDE.U32 R4, R5, R14, RZ ;  /* 0x0000000e05047225 */ /* 0x000fc800078e00ff */
[----:B------:R-:W-:Y:S01]  /*6030*/  IMAD.MOV.U32 R4, RZ, RZ, R7 ;  /* 0x000000ffff047224 */ /* 0x000fe200078e0007 */
[----:B------:R-:W-:Y:S01]  /*6040*/  IADD3 RZ, P1, R5, R6, RZ ;  /* 0x0000000605ff7210 */ /* 0x000fe20007f3e0ff */
[----:B------:R-:W-:-:S04]  /*6050*/  IMAD.X R5, RZ, RZ, RZ, P0 ;  /* 0x000000ffff057224 */ /* 0x000fc800000e06ff */
[----:B------:R-:W-:-:S04]  /*6060*/  IMAD.WIDE.U32.X R4, R19, R15, R4, P1 ;  /* 0x0000000f13047225 */ /* 0x000fc800008e0404 */
[----:B------:R-:W-:Y:S02]  /*6070*/  IMAD.MOV.U32 R6, RZ, RZ, R4 ;  /* 0x000000ffff067224 */ /* 0x000fe400078e0004 */
[----:B------:R-:W-:-:S07]  /*6080*/  IMAD.MOV.U32 R22, RZ, RZ, R5 ;  /* 0x000000ffff167224 */ /* 0x000fce00078e0005 */
.L_x_106:
[----:B------:R-:W-:Y:S01]  /*6090*/  ULDC UR4, c[0x0][0x154] ;  /* 0x0000550000047ab9 */ /* 0x000fe20000000800 */
[----:B------:R-:W1:Y:S01]  /*60a0*/  LDC R7, c[0x0][0x148] ;  /* 0x00005200ff077b82 */ /* 0x000e620000000800 */
[----:B------:R-:W-:Y:S01]  /*60b0*/  FMUL R14, R23, UR4 ;  /* 0x00000004170e7c20 */ /* 0x000fe20008400000 */
[----:B------:R-:W-:Y:S02]  /*60c0*/  ISETP.NE.AND P2, PT, R2, 0x1, PT ;  /* 0x000000010200780c */ /* 0x000fe40003f45270 */
[-CC-:B------:R-:W-:Y:S02]  /*60d0*/  SHF.R.U64 R19, R6, R21.reuse, R22.reuse ;  /* 0x0000001506137219 */ /* 0x180fe40000001216 */
[----:B------:R-:W-:Y:S01]  /*60e0*/  SHF.R.U32.HI R21, RZ, R21, R22 ;  /* 0x00000015ff157219 */ /* 0x000fe20000011616 */
[----:B------:R-:W2:Y:S01]  /*60f0*/  F2I.U32.TRUNC.NTZ R14, R14 ;  /* 0x0000000e000e7305 */ /* 0x000ea2000020f000 */
[----:B------:R-:W3:Y:S01]  /*6100*/  LDC.64 R4, c[0x0][0x8c8] ;  /* 0x00023200ff047b82 */ /* 0x000ee20000000a00 */
[----:B------:R-:W-:-:S05]  /*6110*/  IADD3 R23, P0, RZ, -R19, RZ ;  /* 0x80000013ff177210 */ /* 0x000fca0007f1e0ff */
[----:B------:R-:W-:Y:S02]  /*6120*/  IMAD.X R21, RZ, RZ, ~R21, P0 ;  /* 0x000000ffff157224 */ /* 0x000fe400000e0e15 */
[----:B------:R-:W4:Y:S01]  /*6130*/  LDC R22, c[0x0][0x8c0] ;  /* 0x00023000ff167b82 */ /* 0x000f220000000800 */
[----:B--2---:R-:W-:-:S07]  /*6140*/  IMAD.MOV R15, RZ, RZ, -R14 ;  /* 0x000000ffff0f7224 */ /* 0x004fce00078e0a0e */
[----:B------:R-:W2:Y:S01]  /*6150*/  LDC R26, c[0x0][0x8f0] ;  /* 0x00023c00ff1a7b82 */ /* 0x000ea20000000800 */
[----:B-1----:R-:W-:-:S07]  /*6160*/  @P2 IMAD R18, R7, R15, R20 ;  /* 0x0000000f07122224 */ /* 0x002fce00078e0214 */
[----:B------:R-:W1:Y:S01]  /*6170*/  LDC.64 R14, c[0x0][0x8e8] ;  /* 0x00023a00ff0e7b82 */ /* 0x000e620000000a00 */
[----:B---3--:R-:W-:-:S04]  /*6180*/  IMAD R6, R21, R4, RZ ;  /* 0x0000000415067224 */ /* 0x008fc800078e02ff */
[C---:B------:R-:W-:Y:S02]  /*6190*/  IMAD R7, R23.reuse, R5, R6 ;  /* 0x0000000517077224 */ /* 0x040fe400078e0206 */
[----:B------:R-:W-:Y:S01]  /*61a0*/  IMAD.WIDE.U32 R4, R23, R4, R16 ;  /* 0x0000000417047225 */ /* 0x000fe200078e0010 */
[----:B------:R-:W3:Y:S03]  /*61b0*/  LDC R21, c[0x0][0x8b0] ;  /* 0x00022c00ff157b82 */ /* 0x000ee60000000800 */
[----:B------:R-:W-:-:S05]  /*61c0*/  IMAD.IADD R5, R5, 0x1, R7 ;  /* 0x0000000105057824 */ /* 0x000fca00078e0207 */
[----:B------:R-:W5:Y:S01]  /*61d0*/  LDC R6, c[0x0][0x900] ;  /* 0x00024000ff067b82 */ /* 0x000f620000000800 */
[-CC-:B----4-:R-:W-:Y:S02]  /*61e0*/  SHF.R.U64 R25, R4, R22.reuse, R5.reuse ;  /* 0x0000001604197219 */ /* 0x190fe40000001205 */
[----:B------:R-:W-:-:S05]  /*61f0*/  SHF.R.U32.HI R4, RZ, R22, R5 ;  /* 0x00000016ff047219 */ /* 0x000fca0000011605 */
[----:B------:R-:W4:Y:S01]  /*6200*/  LDC R22, c[0x0][0x8e0] ;  /* 0x00023800ff167b82 */ /* 0x000f220000000800 */
[----:B-1----:R-:W-:-:S04]  /*6210*/  ISETP.NE.U32.AND P0, PT, R14, RZ, PT ;  /* 0x000000ff0e00720c */ /* 0x002fc80003f05070 */
[----:B------:R-:W-:-:S03]  /*6220*/  ISETP.NE.AND.EX P0, PT, R15, RZ, PT, P0 ;  /* 0x000000ff0f00720c */ /* 0x000fc60003f05300 */
[----:B------:R-:W1:Y:S01]  /*6230*/  LDC R23, c[0x0][0x8b8] ;  /* 0x00022e00ff177b82 */ /* 0x000e620000000800 */
[-CC-:B---3--:R-:W-:Y:S02]  /*6240*/  SHF.R.U64 R24, R25, R21.reuse, R4.reuse ;  /* 0x0000001519187219 */ /* 0x188fe40000001204 */
[----:B------:R-:W-:-:S05]  /*6250*/  SHF.R.U32.HI R5, RZ, R21, R4 ;  /* 0x00000015ff057219 */ /* 0x000fca0000011604 */
[----:B------:R-:W3:Y:S01]  /*6260*/  LDC R20, c[0x0][0x8a8] ;  /* 0x00022a00ff147b82 */ /* 0x000ee20000000800 */
[-CC-:B-----5:R-:W-:Y:S02]  /*6270*/  SHF.R.U64 R21, R24, R6.reuse, R5.reuse ;  /* 0x0000000618157219 */ /* 0x1a0fe40000001205 */
[----:B------:R-:W-:-:S03]  /*6280*/  SHF.R.U32.HI R27, RZ, R6, R5 ;  /* 0x00000006ff1b7219 */ /* 0x000fc60000011605 */
[----:B------:R-:W-:Y:S02]  /*6290*/  IMAD.MOV.U32 R4, RZ, RZ, R21 ;  /* 0x000000ffff047224 */ /* 0x000fe400078e0015 */
[----:B------:R-:W-:Y:S01]  /*62a0*/  IMAD.MOV.U32 R5, RZ, RZ, R27 ;  /* 0x000000ffff057224 */ /* 0x000fe200078e001b */
[----:B--2-4-:R-:W-:Y:S06]  /*62b0*/  @!P0 BRA `(.L_x_107) ;  /* 0x0000000000288947 */ /* 0x014fec0003800000 */
[----:B------:R-:W2:Y:S02]  /*62c0*/  LDC R4, c[0x0][0x8f4] ;  /* 0x00023d00ff047b82 */ /* 0x000ea40000000800 */
[----:B--2---:R-:W-:-:S05]  /*62d0*/  IADD3 R5, P0, R21, R4, RZ ;  /* 0x0000000415057210 */ /* 0x004fca0007f1e0ff */
[----:B------:R-:W-:-:S04]  /*62e0*/  IMAD.X R27, RZ, RZ, R27, P0 ;  /* 0x000000ffff1b7224 */ /* 0x000fc800000e061b */
[----:B------:R-:W-:-:S04]  /*62f0*/  IMAD.WIDE.U32 R6, R27, R14, RZ ;  /* 0x0000000e1b067225 */ /* 0x000fc800078e00ff */
[----:B------:R-:W-:-:S04]  /*6300*/  IMAD.WIDE.U32 R6, P0, R5, R15, R6 ;  /* 0x0000000f05067225 */ /* 0x000fc80007800006 */
[----:B------:R-:W-:-:S04]  /*6310*/  IMAD.WIDE.U32 R4, R5, R14, RZ ;  /* 0x0000000e05047225 */ /* 0x000fc800078e00ff */
[----:B------:R-:W-:Y:S01]  /*6320*/  IMAD.MOV.U32 R4, RZ, RZ, R7 ;  /* 0x000000ffff047224 */ /* 0x000fe200078e0007 */
[----:B------:R-:W-:Y:S01]  /*6330*/  IADD3 RZ, P1, R5, R6, RZ ;  /* 0x0000000605ff7210 */ /* 0x000fe20007f3e0ff */
[----:B------:R-:W-:-:S04]  /*6340*/  IMAD.X R5, RZ, RZ, RZ, P0 ;  /* 0x000000ffff057224 */ /* 0x000fc800000e06ff */
[----:B------:R-:W-:-:S08]  /*6350*/  IMAD.WIDE.U32.X R4, R27, R15, R4, P1 ;  /* 0x0000000f1b047225 */ /* 0x000fd000008e0404 */
.L_x_107:
[----:B------:R-:W-:Y:S01]  /*6360*/  SHF.R.U64 R26, R4, R26, R5 ;  /* 0x0000001a041a7219 */ /* 0x000fe20000001205 */
[----:B------:R-:W-:Y:S01]  /*6370*/  IMAD.MOV.U32 R6, RZ, RZ, R19 ;  /* 0x000000ffff067224 */ /* 0x000fe200078e0013 */
[----:B------:R-:W-:Y:S02]  /*6380*/  LOP3.LUT R5, R24, R13, RZ, 0xc0, !PT ;  /* 0x0000000d18057212 */ /* 0x000fe400078ec0ff */
[----:B------:R-:W-:Y:S01]  /*6390*/  LOP3.LUT R25, R25, R12, RZ, 0xc0, !PT ;  /* 0x0000000c19197212 */ /* 0x000fe200078ec0ff */
[----:B------:R-:W-:Y:S02]  /*63a0*/  IMAD.MOV R4, RZ, RZ, -R26 ;  /* 0x000000ffff047224 */ /* 0x000fe400078e0a1a */
[----:B------:R-:W-:Y:S02]  /*63b0*/  IMAD R5, R10, R26, R5 ;  /* 0x0000001a0a057224 */ /* 0x000fe400078e0205 */
[----:B------:R-:W-:Y:S02]  /*63c0*/  IMAD R21, R4, R22, R21 ;  /* 0x0000001604157224 */ /* 0x000fe400078e0215 */
[----:B-1----:R-:W-:-:S02]  /*63d0*/  IMAD R18, R5, R23, R18 ;  /* 0x0000001705127224 */ /* 0x002fc400078e0212 */
[----:B---3--:R-:W-:Y:S02]  /*63e0*/  IMAD R21, R21, R20, R25 ;  /* 0x0000001415157224 */ /* 0x008fe400078e0219 */
[----:B------:R-:W-:-:S03]  /*63f0*/  IMAD.MOV.U32 R4, RZ, RZ, 0x1 ;  /* 0x00000001ff047424 */ /* 0x000fc600078e00ff */
[----:B------:R-:W-:Y:S02]  /*6400*/  SEL R7, R21, R18, !P2 ;  /* 0x0000001215077207 */ /* 0x000fe40005000000 */
[----:B------:R-:W-:-:S07]  /*6410*/  SEL R20, R18, R21, !P2 ;  /* 0x0000001512147207 */ /* 0x000fce0005000000 */
.L_x_105:
[----:B------:R-:W-:-:S13]  /*6420*/  LOP3.LUT P0, RZ, R4, 0xff, RZ, 0xc0, !PT ;  /* 0x000000ff04ff7812 */ /* 0x000fda000780c0ff */
[----:B------:R-:W-:Y:S05]  /*6430*/  @P0 BRA `(.L_x_108) ;  /* 0xfffffff400280947 */ /* 0x000fea000383ffff */
.L_x_88:
[----:B------:R-:W-:Y:S01]  /*6440*/  ELECT P0, URZ, PT ;  /* 0x00000000003f782f */ /* 0x000fe20003800000 */
[----:B------:R-:W-:-:S12]  /*6450*/  BSSY B0, `(.L_x_109) ;  /* 0x0000013000007945 */ /* 0x000fd80003800000 */
[----:B------:R-:W-:Y:S05]  /*6460*/  @!P0 BRA `(.L_x_110) ;  /* 0x0000000000448947 */ /* 0x000fea0003800000 */
[----:B------:R-:W-:-:S04]  /*6470*/  LOP3.LUT R0, R0, 0x2, RZ, 0xfc, !PT ;  /* 0x0000000200007812 */ /* 0x000fc800078efcff */
[----:B------:R-:W-:-:S13]  /*6480*/  ISETP.NE.AND P1, PT, R0, 0x3, PT ;  /* 0x000000030000780c */ /* 0x000fda0003f25270 */
[----:B------:R-:W-:Y:S05]  /*6490*/  @!P1 BRA `(.L_x_111) ;  /* 0x0000000000049947 */ /* 0x000fea0003800000 */
[----:B------:R-:W-:Y:S01]  /*64a0*/  BPT.TRAP 0x1 ;  /* 0x000000040000795c */ /* 0x000fe20000300000 */
.L_x_111:
[----:B------:R-:W-:Y:S01]  /*64b0*/  IMAD.U32 R3, RZ, RZ, UR43 ;  /* 0x0000002bff037e24 */ /* 0x000fe2000f8e00ff */
[----:B------:R-:W-:Y:S02]  /*64c0*/  MOV R2, 0x400 ;  /* 0x0000040000027802 */ /* 0x000fe40000000f00 */
[----:B------:R-:W-:Y:S02]  /*64d0*/  SHF.L.U32 R0, R9, 0x1f, RZ ;  /* 0x0000001f09007819 */ /* 0x000fe400000006ff */
[----:B------:R-:W-:-:S04]  /*64e0*/  LEA R3, R3, R2, 0x18 ;  /* 0x0000000203037211 */ /* 0x000fc800078ec0ff */
[----:B------:R-:W3:Y:S02]  /*64f0*/  SYNCS.PHASECHK.TRANS64.TRYWAIT P0, [R3+URZ+0x120], R0 ;  /* 0x00012000030075a7 */ /* 0x000ee4000800017f */
[----:B---3--:R-:W-:Y:S05]  /*6500*/  @!P0 BRA `(.L_x_112) ;  /* 0x0000001800888947 */ /* 0x008fea0003800000 */
.L_x_152:
[----:B------:R-:W-:Y:S05]  /*6510*/  @!P1 BRA `(.L_x_113) ;  /* 0x0000000000049947 */ /* 0x000fea0003800000 */
[----:B------:R-:W-:Y:S01]  /*6520*/  BPT.TRAP 0x1 ;  /* 0x000000040000795c */ /* 0x000fe20000300000 */
.L_x_113:
[----:B---3--:R-:W-:-:S07]  /*6530*/  SHF.L.U32 R0, R9, 0x1f, RZ ;  /* 0x0000001f09007819 */ /* 0x008fce00000006ff */
.L_x_114:
[----:B---3--:R3:W4:Y:S02]  /*6540*/  SYNCS.PHASECHK.TRANS64.TRYWAIT P0, [R3+URZ+0x128], R0 ;  /* 0x00012800030075a7 */ /* 0x008724000800017f */
[----:B----4-:R-:W-:Y:S05]  /*6550*/  @!P0 NANOSLEEP.SYNCS 0x989680 ;  /* 0x009896800000895d */ /* 0x010fea0003900000 */
[----:B------:R-:W4:Y:S02]  /*6560*/  @!P0 SYNCS.PHASECHK.TRANS64 P0, [R3+URZ+0x128], R0 ;  /* 0x00012800030085a7 */ /* 0x000f24000800007f */
[----:B----4-:R-:W-:Y:S05]  /*6570*/  @!P0 BRA `(.L_x_114) ;  /* 0xfffffffc00f08947 */ /* 0x010fea000383ffff */
.L_x_110:
[----:B------:R-:W-:Y:S05]  /*6580*/  BSYNC B0 ;  /* 0x0000000000007941 */ /* 0x000fea0003800000 */
.L_x_109:
[----:B------:R-:W-:Y:S05]  /*6590*/  EXIT ;  /* 0x000000000000794d */ /* 0x000fea0003800000 */
.L_x_83:
[----:B------:R-:W-:Y:S01]  /*65a0*/  LOP3.LUT P0, RZ, R12, 0xff, RZ, 0xc0, !PT ;  /* 0x000000ff0cff7812 */ /* 0x000fe2000780c0ff */
[----:B------:R-:W-:Y:S02]  /*65b0*/  IMAD.MOV.U32 R0, RZ, RZ, 0x1 ;  /* 0x00000001ff007424 */ /* 0x000fe400078e00ff */
[----:B------:R-:W-:-:S10]  /*65c0*/  IMAD.MOV.U32 R12, RZ, RZ, RZ ;  /* 0x000000ffff0c7224 */ /* 0x000fd400078e00ff */
[----:B------:R-:W-:Y:S05]  /*65d0*/  @!P0 BRA `(.L_x_115) ;  /* 0x0000000c00208947 */ /* 0x000fea0003800000 */
[----:B------:R-:W1:Y:S01]  /*65e0*/  LDC R0, c[0x0][0x28c] ;  /* 0x0000a300ff007b82 */ /* 0x000e620000000800 */
[----:B------:R-:W-:Y:S01]  /*65f0*/  ULDC UR7, c[0x0][0x900] ;  /* 0x0002400000077ab9 */ /* 0x000fe20000000800 */
[----:B------:R-:W-:Y:S01]  /*6600*/  UMOV UR8, 0xffffffff ;  /* 0xffffffff00087882 */ /* 0x000fe20000000000 */
[----:B------:R-:W-:Y:S01]  /*6610*/  BSSY B0, `(.L_x_115) ;  /* 0x00000c4000007945 */ /* 0x000fe20003800000 */
[----:B------:R-:W-:Y:S01]  /*6620*/  USHF.L.U32 UR4, UR43, 0x5, URZ ;  /* 0x000000052b047899 */ /* 0x000fe2000800063f */
[----:B------:R-:W-:Y:S01]  /*6630*/  IMAD.MOV.U32 R10, RZ, RZ, 0x1 ;  /* 0x00000001ff0a7424 */ /* 0x000fe200078e00ff */
[----:B------:R-:W-:Y:S01]  /*6640*/  USHF.L.U32 UR5, UR43, 0xb, URZ ;  /* 0x0000000b2b057899 */ /* 0x000fe2000800063f */
[----:B------:R-:W-:Y:S01]  /*6650*/  LOP3.LUT R9, R19, 0x2, RZ, 0xfc, !PT ;  /* 0x0000000213097812 */ /* 0x000fe200078efcff */
[----:B------:R-:W-:Y:S01]  /*6660*/  USHF.L.U32 UR8, UR8, UR7, URZ ;  /* 0x0000000708087299 */ /* 0x000fe2000800063f */
[----:B------:R-:W-:Y:S01]  /*6670*/  IMAD.MOV.U32 R12, RZ, RZ, RZ ;  /* 0x000000ffff0c7224 */ /* 0x000fe200078e00ff */
[----:B------:R-:W-:Y:S01]  /*6680*/  ULDC UR6, c[0x0][0x8a8] ;  /* 0x00022a0000067ab9 */ /* 0x000fe20000000800 */
[----:B------:R-:W-:Y:S01]  /*6690*/  UMOV UR9, 0x1 ;  /* 0x0000000100097882 */ /* 0x000fe20000000000 */
[----:B------:R-:W-:-:S02]  /*66a0*/  ULOP3.LUT UR4, UR4, 0x20, URZ, 0xc0, !UPT ;  /* 0x0000002004047892 */ /* 0x000fc4000f8ec03f */
[----:B------:R-:W-:Y:S02]  /*66b0*/  ULOP3.LUT UR5, UR5, 0x800, URZ, 0xc0, !UPT ;  /* 0x0000080005057892 */ /* 0x000fe4000f8ec03f */
[----:B------:R-:W-:Y:S02]  /*66c0*/  UIADD3 UR6, UR6, -0x1, URZ ;  /* 0xffffffff06067890 */ /* 0x000fe4000fffe03f */
[----:B------:R-:W-:Y:S02]  /*66d0*/  USHF.L.U32 UR19, UR9, UR7, URZ ;  /* 0x0000000709137299 */ /* 0x000fe4000800063f */
[----:B------:R-:W-:Y:S01]  /*66e0*/  ULOP3.LUT UR18, URZ, UR8, URZ, 0x33, !UPT ;  /* 0x000000083f127292 */ /* 0x000fe2000f8e333f */
[----:B------:R-:W-:Y:S01]  /*66f0*/  ULDC.64 UR22, c[0x0][0x198] ;  /* 0x0000660000167ab9 */ /* 0x000fe20000000a00 */
[----:B-1----:R-:W-:-:S05]  /*6700*/  VIADD R0, R0, 0x3f ;  /* 0x0000003f00007836 */ /* 0x002fca0000000000 */
[----:B------:R-:W-:-:S04]  /*6710*/  SHF.R.S32.HI R3, RZ, 0x1f, R0 ;  /* 0x0000001fff037819 */ /* 0x000fc80000011400 */
[----:B------:R-:W-:Y:S01]  /*6720*/  LEA.HI R3, R3, R0, RZ, 0x6 ;  /* 0x0000000003037211 */ /* 0x000fe200078f30ff */
[----:B------:R-:W-:-:S03]  /*6730*/  IMAD.MOV.U32 R0, RZ, RZ, 0x1 ;  /* 0x00000001ff007424 */ /* 0x000fc600078e00ff */
[----:B------:R-:W-:-:S05]  /*6740*/  SHF.R.S32.HI R3, RZ, 0x6, R3 ;  /* 0x00000006ff037819 */ /* 0x000fca0000011403 */
[----:B------:R-:W-:-:S07]  /*6750*/  VIADD R8, R3, 0x1 ;  /* 0x0000000103087836 */ /* 0x000fce0000000000 */
.L_x_126:
[----:B------:R-:W-:-:S03]  /*6760*/  UMOV UR7, 0xffffffff ;  /* 0xffffffff00077882 */ /* 0x000fc60000000000 */
[----:B------:R-:W-:Y:S05]  /*6770*/  BRA.DIV UR7, `(.L_x_116) ;  /* 0x0000001a07007947 */ /* 0x000fea000b800000 */
[----:B------:R-:W-:-:S13]  /*6780*/  ELECT P6, URZ, PT ;  /* 0x00000000003f782f */ /* 0x000fda00038c0000 */
.L_x_155:
[----:B------:R-:W1:Y:S01]  /*6790*/  LDC R4, c[0x0][0x28c] ;  /* 0x0000a300ff047b82 */ /* 0x000e620000000800 */
[----:B------:R-:W-:Y:S01]  /*67a0*/  BSSY B1, `(.L_x_117) ;  /* 0x0000038000017945 */ /* 0x000fe20003800000 */
[----:B-1----:R-:W-:-:S13]  /*67b0*/  ISETP.LT.OR P6, PT, R4, 0x1, !P6 ;  /* 0x000000010400780c */ /* 0x002fda00077c1670 */
[----:B------:R-:W-:Y:S05]  /*67c0*/  @P6 BRA `(.L_x_118) ;  /* 0x0000000000d46947 */ /* 0x000fea0003800000 */
[----:B------:R-:W-:Y:S01]  /*67d0*/  LEA R15, R7, UR4, 0x6 ;  /* 0x00000004070f7c11 */ /* 0x000fe2000f8e30ff */
[----:B------:R-:W-:Y:S02]  /*67e0*/  IMAD.SHL.U32 R20, R20, 0x80, RZ ;  /* 0x0000008014147824 */ /* 0x000fe400078e00ff */
[----:B------:R-:W-:Y:S02]  /*67f0*/  IMAD.MOV.U32 R21, RZ, RZ, RZ ;  /* 0x000000ffff157224 */ /* 0x000fe400078e00ff */
[----:B------:R-:W-:Y:S02]  /*6800*/  IMAD.MOV.U32 R4, RZ, RZ, R8 ;  /* 0x000000ffff047224 */ /* 0x000fe400078e0008 */
[----:B------:R-:W-:Y:S02]  /*6810*/  IMAD.MOV.U32 R5, RZ, RZ, R0 ;  /* 0x000000ffff057224 */ /* 0x000fe400078e0000 */
[----:B------:R-:W-:-:S07]  /*6820*/  IMAD.MOV.U32 R7, RZ, RZ, R12 ;  /* 0x000000ffff077224 */ /* 0x000fce00078e000c */
.L_x_121:
[----:B------:R-:W1:Y:S01]  /*6830*/  S2R R14, SR_CgaCtaId ;  /* 0x00000000000e7919 */ /* 0x000e620000008800 */
[----:B------:R-:W-:Y:S02]  /*6840*/  MOV R11, 0x400 ;  /* 0x00000400000b7802 */ /* 0x000fe40000000f00 */
[----:B------:R-:W-:-:S13]  /*6850*/  LOP3.LUT P1, RZ, R18, 0x7f, RZ, 0xc0, !PT ;  /* 0x0000007f12ff7812 */ /* 0x000fda000782c0ff */
[----:B------:R-:W2:Y:S01]  /*6860*/  @!P1 LDC R13, c[0x0][0x500] ;  /* 0x00014000ff0d9b82 */ /* 0x000ea20000000800 */
[----:B-1----:R-:W-:Y:S02]  /*6870*/  LEA R22, R14, R11, 0x18 ;  /* 0x0000000b0e167211 */ /* 0x002fe400078ec0ff */
[----:B------:R-:W-:-:S03]  /*6880*/  SHF.L.U32 R11, R5, 0x1f, RZ ;  /* 0x0000001f050b7819 */ /* 0x000fc600000006ff */
[----:B------:R-:W-:-:S04]  /*6890*/  IMAD R14, R7, 0x8, R22 ;  /* 0x00000008070e7824 */ /* 0x000fc800078e0216 */
[----:B------:R-:W1:Y:S02]  /*68a0*/  SYNCS.PHASECHK.TRANS64.TRYWAIT P0, [R14+URZ+0x88], R11 ;  /* 0x0000880b0e0075a7 */ /* 0x000e64000800017f */
[----:B-12---:R-:W-:Y:S05]  /*68b0*/  @!P0 BRA `(.L_x_119) ;  /* 0x0000001400d08947 */ /* 0x006fea0003800000 */
.L_x_156:
[----:B-1----:R-:W-:Y:S01]  /*68c0*/  PRMT R11, R9, 0x9910, RZ ;  /* 0x00009910090b7816 */ /* 0x002fe200000000ff */
[----:B------:R1:W-:Y:S03]  /*68d0*/  @!P1 SYNCS.ARRIVE.TRANS64 RZ, [R14+URZ], R13 ;  /* 0x0000000d0eff99a7 */ /* 0x0003e6000800003f */
[----:B------:R-:W-:-:S13]  /*68e0*/  ISETP.NE.AND P0, PT, R11, 0x2, PT ;  /* 0x000000020b00780c */ /* 0x000fda0003f05270 */
[----:B-1----:R-:W-:Y:S05]  /*68f0*/  @P0 BRA `(.L_x_120) ;  /* 0x0000000000040947 */ /* 0x002fea0003800000 */
[----:B------:R-:W-:Y:S01]  /*6900*/  BPT.TRAP 0x1 ;  /* 0x000000040000795c */ /* 0x000fe20000300000 */
.L_x_120:
[C---:B------:R-:W-:Y:S01]  /*6910*/  IMAD R11, R7.reuse, 0x2000, R22 ;  /* 0x00002000070b7824 */ /* 0x040fe200078e0216 */
[----:B------:R-:W-:Y:S01]  /*6920*/  R2UR UR8, R7 ;  /* 0x00000000070872ca */ /* 0x000fe200000e0000 */
[----:B------:R-:W-:Y:S01]  /*6930*/  VIADD R4, R4, 0xffffffff ;  /* 0xffffffff04047836 */ /* 0x000fe20000000000 */
[----:B------:R-:W-:Y:S01]  /*6940*/  R2UR UR13, R22 ;  /* 0x00000000160d72ca */ /* 0x000fe200000e0000 */
[----:B------:R-:W-:Y:S01]  /*6950*/  UIADD3 UR14, UP0, UR22, 0xf0, URZ ;  /* 0x000000f0160e7890 */ /* 0x000fe2000ff1e03f */
[----:B------:R-:W-:Y:S01]  /*6960*/  R2UR UR7, R11 ;  /* 0x000000000b0772ca */ /* 0x000fe200000e0000 */
[----:B------:R-:W-:Y:S01]  /*6970*/  UIADD3 UR24, UP1, UR22, 0x1f0, URZ ;  /* 0x000001f016187890 */ /* 0x000fe2000ff3e03f */
[----:B------:R-:W-:Y:S01]  /*6980*/  R2UR UR9, R14 ;  /* 0x000000000e0972ca */ /* 0x000fe200000e0000 */
[----:B------:R-:W-:Y:S01]  /*6990*/  UIADD3.X UR15, URZ, UR23, URZ, UP0, !UPT ;  /* 0x000000173f0f7290 */ /* 0x000fe200087fe43f */
[----:B------:R-:W-:Y:S01]  /*69a0*/  R2UR UR11, R20 ;  /* 0x00000000140b72ca */ /* 0x000fe200000e0000 */
[----:B------:R-:W-:Y:S01]  /*69b0*/  VIADD R7, R7, 0x1 ;  /* 0x0000000107077836 */ /* 0x000fe20000000000 */
[----:B------:R-:W-:Y:S01]  /*69c0*/  R2UR UR10, R21 ;  /* 0x00000000150a72ca */ /* 0x000fe200000e0000 */
[----:B------:R-:W-:Y:S01]  /*69d0*/  UIADD3.X UR25, URZ, UR23, URZ, UP1, !UPT ;  /* 0x000000173f197290 */ /* 0x000fe20008ffe43f */
[----:B------:R-:W-:Y:S01]  /*69e0*/  R2UR UR12, R6 ;  /* 0x00000000060c72ca */ /* 0x000fe200000e0000 */
[----:B------:R-:W-:Y:S01]  /*69f0*/  ULEA UR8, UR8, UR5, 0xc ;  /* 0x0000000508087291 */ /* 0x000fe2000f8e603f */
[----:B------:R-:W-:Y:S01]  /*6a00*/  R2UR UR20, R15 ;  /* 0x000000000f1472ca */ /* 0x000fe200000e0000 */
[----:B------:R-:W-:Y:S01]  /*6a10*/  UMOV UR16, 0x0 ;  /* 0x0000000000107882 */ /* 0x000fe20000000000 */
[----:B------:R-:W-:Y:S01]  /*6a20*/  ISETP.GT.AND P1, PT, R4, 0x1, PT ;  /* 0x000000010400780c */ /* 0x000fe20003f24270 */
[----:B------:R-:W-:Y:S01]  /*6a30*/  UIADD3 UR7, UR7, 0x4300, URZ ;  /* 0x0000430007077890 */ /* 0x000fe2000fffe03f */
[----:B------:R-:W-:Y:S01]  /*6a40*/  ISETP.NE.AND P0, PT, R7, 0x11, PT ;  /* 0x000000110700780c */ /* 0x000fe20003f05270 */
[----:B------:R-:W-:Y:S01]  /*6a50*/  UIADD3 UR13, UR13, 0x26300, UR8 ;  /* 0x000263000d0d7890 */ /* 0x000fe2000fffe008 */
[----:B------:R-:W-:Y:S01]  /*6a60*/  VIADD R21, R21, 0x40 ;  /* 0x0000004015157836 */ /* 0x000fe20000000000 */
[----:B------:R-:W-:Y:S01]  /*6a70*/  UMOV UR17, 0x10000000 ;  /* 0x1000000000117882 */ /* 0x000fe20000000000 */
[----:B------:R-:W-:Y:S01]  /*6a80*/  UMOV UR21, 0x30000 ;  /* 0x0003000000157882 */ /* 0x000fe20000000000 */
[----:B------:R-:W-:Y:S01]  /*6a90*/  SEL R14, RZ, 0x1, P0 ;  /* 0x00000001ff0e7807 */ /* 0x000fe20000000000 */
[----:B------:R-:W-:Y:S01]  /*6aa0*/  UMOV UR8, UR7 ;  /* 0x0000000700087c82 */ /* 0x000fe20008000000 */
[----:B------:R-:W-:Y:S01]  /*6ab0*/  SEL R7, R7, RZ, P0 ;  /* 0x000000ff07077207 */ /* 0x000fe20000000000 */
[----:B------:R1:W-:Y:S01]  /*6ac0*/  UTMALDG.3D [UR8], [UR14], desc[UR16] ;  /* 0x000010080e0075b4 */ /* 0x0003e20008011000 */
[----:B------:R-:W-:Y:S01]  /*6ad0*/  LOP3.LUT R5, R5, R14, RZ, 0x3c, !PT ;  /* 0x0000000e05057212 */ /* 0x000fe200078e3cff */
[----:B-1----:R-:W-:Y:S01]  /*6ae0*/  UMOV UR8, UR13 ;  /* 0x0000000d00087c82 */ /* 0x002fe20008000000 */
[----:B------:R-:W-:-:S02]  /*6af0*/  UMOV UR11, UR20 ;  /* 0x00000014000b7c82 */ /* 0x000fc40008000000 */
[----:B------:R1:W-:Y:S02]  /*6b00*/  UTMALDG.3D.MULTICAST [UR8], [UR24], UR21, desc[UR16] ;  /* 0x00001008180073b4 */ /* 0x0003e40008011815 */
[----:B-1----:R-:W-:Y:S05]  /*6b10*/  @P1 BRA `(.L_x_121) ;  /* 0xfffffffc00441947 */ /* 0x002fea000383ffff */
.L_x_118:
[----:B------:R-:W-:Y:S05]  /*6b20*/  BSYNC B1 ;  /* 0x0000000000017941 */ /* 0x000fea0003800000 */
.L_x_117:
[----:B------:R-:W-:Y:S01]  /*6b30*/  LOP3.LUT P1, RZ, R10, 0xff, RZ, 0xc0, !PT ;  /* 0x000000ff0aff7812 */ /* 0x000fe2000782c0ff */
[C---:B------:R-:W-:Y:S01]  /*6b40*/  IMAD.IADD R12, R3.reuse, 0x1, R12 ;  /* 0x00000001030c7824 */ /* 0x040fe200078e020c */
[----:B------:R-:W-:Y:S01]  /*6b50*/  ULDC.64 UR8, c[0x0][0x8f8] ;  /* 0x00023e0000087ab9 */ /* 0x000fe20000000a00 */
[C---:B------:R-:W-:Y:S01]  /*6b60*/  ISETP.GE.U32.AND P2, PT, R3.reuse, 0x11, PT ;  /* 0x000000110300780c */ /* 0x040fe20003f46070 */
[----:B------:R-:W-:Y:S01]  /*6b70*/  BSSY B1, `(.L_x_122) ;  /* 0x000006b000017945 */ /* 0x000fe20003800000 */
[----:B------:R-:W-:Y:S01]  /*6b80*/  IMAD.MOV.U32 R20, RZ, RZ, -0x1 ;  /* 0xffffffffff147424 */ /* 0x000fe200078e00ff */
[----:B------:R-:W-:Y:S02]  /*6b90*/  ISETP.GT.U32.AND P0, PT, R12, 0x10, PT ;  /* 0x000000100c00780c */ /* 0x000fe40003f04070 */
[----:B------:R-:W-:Y:S02]  /*6ba0*/  PRMT R10, RZ, 0x7610, R10 ;  /* 0x00007610ff0a7816 */ /* 0x000fe4000000000a */
[----:B------:R-:W-:-:S03]  /*6bb0*/  ISETP.LT.U32.AND P0, PT, R3, 0x11, P0 ;  /* 0x000000110300780c */ /* 0x000fc60000701070 */
[----:B------:R-:W1:Y:S01]  /*6bc0*/  @P1 S2R R5, SR_CgaCtaId ;  /* 0x0000000000051919 */ /* 0x000e620000008800 */
[----:B------:R-:W-:-:S04]  /*6bd0*/  @P1 MOV R4, 0x400 ;  /* 0x0000040000041802 */ /* 0x000fc80000000f00 */
[----:B-1----:R-:W-:Y:S01]  /*6be0*/  @P1 LEA R6, R5, R4, 0x18 ;  /* 0x0000000405061211 */ /* 0x002fe200078ec0ff */
[----:B------:R-:W-:-:S03]  /*6bf0*/  IMAD.WIDE.U32 R4, R12, -0xf0f0f0f, RZ ;  /* 0xf0f0f0f10c047825 */ /* 0x000fc600078e00ff */
[----:B------:R1:W-:Y:S01]  /*6c00*/  @P1 SYNCS.ARRIVE.TRANS64.A1T0 RZ, [R6+URZ+0x138], RZ ;  /* 0x000138ff06ff19a7 */ /* 0x0003e2000810003f */
[----:B------:R-:W-:Y:S02]  /*6c10*/  IADD3 R16, P1, R16, UR36, RZ ;  /* 0x0000002410107c10 */ /* 0x000fe4000ff3e0ff */
[----:B------:R-:W-:Y:S02]  /*6c20*/  SHF.R.U32.HI R7, RZ, 0x4, R5 ;  /* 0x00000004ff077819 */ /* 0x000fe40000011605 */
[----:B------:R-:W-:Y:S02]  /*6c30*/  SEL R5, RZ, 0x1, !P0 ;  /* 0x00000001ff057807 */ /* 0x000fe40004000000 */
[----:B------:R-:W-:Y:S01]  /*6c40*/  IADD3.X R17, R17, UR42, RZ, P1, !PT ;  /* 0x0000002a11117c10 */ /* 0x000fe20008ffe4ff */
[----:B------:R-:W-:Y:S01]  /*6c50*/  IMAD R12, R7, -0x11, R12 ;  /* 0xffffffef070c7824 */ /* 0x000fe200078e020c */
[----:B------:R-:W-:Y:S01]  /*6c60*/  ISETP.GE.U32.AND P0, PT, R16, UR8, PT ;  /* 0x0000000810007c0c */ /* 0x000fe2000bf06070 */
[----:B-1----:R-:W-:Y:S01]  /*6c70*/  IMAD.MOV.U32 R6, RZ, RZ, -0x1 ;  /* 0xffffffffff067424 */ /* 0x002fe200078e00ff */
[----:B------:R-:W-:-:S02]  /*6c80*/  LOP3.LUT R0, R0, R5, RZ, 0x3c, !PT ;  /* 0x0000000500007212 */ /* 0x000fc400078e3cff */
[----:B------:R-:W-:Y:S02]  /*6c90*/  ISETP.GE.U32.AND.EX P0, PT, R17, UR9, PT, P0 ;  /* 0x0000000911007c0c */ /* 0x000fe4000bf06100 */
[----:B------:R-:W-:Y:S01]  /*6ca0*/  @P2 LOP3.LUT R0, R0, 0x1, R7, 0x78, !PT ;  /* 0x0000000100002812 */ /* 0x000fe200078e7807 */
[----:B------:R-:W-:Y:S01]  /*6cb0*/  IMAD.MOV.U32 R7, RZ, RZ, -0x1 ;  /* 0xffffffffff077424 */ /* 0x000fe200078e00ff */
[----:B------:R-:W-:-:S09]  /*6cc0*/  PRMT R4, RZ, 0x7610, R4 ;  /* 0x00007610ff047816 */ /* 0x000fd20000000004 */
[----:B------:R-:W-:Y:S05]  /*6cd0*/  @P0 BRA `(.L_x_123) ;  /* 0x0000000400500947 */ /* 0x000fea0003800000 */
[----:B------:R-:W1:Y:S01]  /*6ce0*/  S2R R14, SR_CTAID.X ;  /* 0x00000000000e7919 */ /* 0x000e620000002500 */
[----:B------:R-:W-:Y:S01]  /*6cf0*/  ULDC.64 UR8, c[0x0][0x8d0] ;  /* 0x0002340000087ab9 */ /* 0x000fe20000000a00 */
[----:B------:R-:W2:Y:S01]  /*6d00*/  LDC R15, c[0x0][0x144] ;  /* 0x00005100ff0f7b82 */ /* 0x000ea20000000800 */
[----:B------:R-:W-:Y:S01]  /*6d10*/  ISETP.NE.U32.AND P0, PT, RZ, UR8, PT ;  /* 0x00000008ff007c0c */ /* 0x000fe2000bf05070 */
[----:B------:R-:W3:Y:S01]  /*6d20*/  S2R R11, SR_CTAID.Y ;  /* 0x00000000000b7919 */ /* 0x000ee20000002600 */
[----:B------:R-:W-:Y:S01]  /*6d30*/  ULDC UR7, c[0x0][0x150] ;  /* 0x0000540000077ab9 */ /* 0x000fe20000000800 */
[----:B------:R-:W-:Y:S01]  /*6d40*/  ULDC UR10, c[0x0][0x8d8] ;  /* 0x00023600000a7ab9 */ /* 0x000fe20000000800 */
[----:B------:R-:W-:Y:S01]  /*6d50*/  ISETP.NE.AND.EX P0, PT, RZ, UR9, PT, P0 ;  /* 0x00000009ff007c0c */ /* 0x000fe2000bf05300 */
[----:B------:R-:W-:Y:S01]  /*6d60*/  IMAD.MOV.U32 R4, RZ, RZ, R16 ;  /* 0x000000ffff047224 */ /* 0x000fe200078e0010 */
[----:B-1----:R-:W-:-:S05]  /*6d70*/  I2FP.F32.U32 R5, R14 ;  /* 0x0000000e00057245 */ /* 0x002fca0000201000 */
[----:B------:R-:W-:Y:S01]  /*6d80*/  FMUL R20, R5, UR7 ;  /* 0x0000000705147c20 */ /* 0x000fe20008400000 */
[----:B------:R-:W-:-:S05]  /*6d90*/  IMAD.MOV.U32 R5, RZ, RZ, R17 ;  /* 0x000000ffff057224 */ /* 0x000fca00078e0011 */
[----:B---3--:R-:W-:Y:S05]  /*6da0*/  @!P0 BRA `(.L_x_124) ;  /* 0x0000000000288947 */ /* 0x008fea0003800000 */
[----:B------:R-:W-:Y:S02]  /*6db0*/  ULDC UR7, c[0x0][0x8dc] ;  /* 0x0002370000077ab9 */ /* 0x000fe40000000800 */
[----:B------:R-:W-:-:S05]  /*6dc0*/  IADD3 R5, P0, R16, UR7, RZ ;  /* 0x0000000710057c10 */ /* 0x000fca000ff1e0ff */
[----:B------:R-:W-:-:S04]  /*6dd0*/  IMAD.X R13, RZ, RZ, R17, P0 ;  /* 0x000000ffff0d7224 */ /* 0x000fc800000e0611 */
[----:B------:R-:W-:-:S04]  /*6de0*/  IMAD.WIDE.U32 R6, R13, UR8, RZ ;  /* 0x000000080d067c25 */ /* 0x000fc8000f8e00ff */
[----:B------:R-:W-:-:S04]  /*6df0*/  IMAD.WIDE.U32 R6, P0, R5, UR9, R6 ;  /* 0x0000000905067c25 */ /* 0x000fc8000f800006 */
[----:B------:R-:W-:-:S04]  /*6e00*/  IMAD.WIDE.U32 R4, R5, UR8, RZ ;  /* 0x0000000805047c25 */ /* 0x000fc8000f8e00ff */
[----:B------:R-:W-:Y:S01]  /*6e10*/  IMAD.MOV.U32 R4, RZ, RZ, R7 ;  /* 0x000000ffff047224 */ /* 0x000fe200078e0007 */
[----:B------:R-:W-:Y:S01]  /*6e20*/  IADD3 RZ, P1, R5, R6, RZ ;  /* 0x0000000605ff7210 */ /* 0x000fe20007f3e0ff */
[----:B------:R-:W-:-:S04]  /*6e30*/  IMAD.X R5, RZ, RZ, RZ, P0 ;  /* 0x000000ffff057224 */ /* 0x000fc800000e06ff */
[----:B------:R-:W-:-:S08]  /*6e40*/  IMAD.WIDE.U32.X R4, R13, UR9, R4, P1 ;  /* 0x000000090d047c25 */ /* 0x000fd000088e0404 */
.L_x_124:
[--C-:B------:R-:W-:Y:S01]  /*6e50*/  SHF.R.U64 R13, R4, UR10, R5.reuse ;  /* 0x0000000a040d7c19 */ /* 0x100fe20008001205 */
[----:B------:R-:W1:Y:S01]  /*6e60*/  F2I.U32.TRUNC.NTZ R20, R20 ;  /* 0x0000001400147305 */ /* 0x000e62000020f000 */
[----:B------:R-:W-:Y:S01]  /*6e70*/  SHF.R.U32.HI R4, RZ, UR10, R5 ;  /* 0x0000000aff047c19 */ /* 0x000fe20008011605 */
[----:B------:R-:W-:Y:S01]  /*6e80*/  ULDC.64 UR8, c[0x0][0x8c8] ;  /* 0x0002320000087ab9 */ /* 0x000fe20000000a00 */
[----:B------:R-:W-:Y:S01]  /*6e90*/  IADD3 R7, P0, RZ, -R13, RZ ;  /* 0x8000000dff077210 */ /* 0x000fe20007f1e0ff */
[----:B------:R-:W-:Y:S01]  /*6ea0*/  ULDC.64 UR10, c[0x0][0x8e8] ;  /* 0x00023a00000a7ab9 */ /* 0x000fe20000000a00 */
[----:B------:R-:W3:Y:S01]  /*6eb0*/  LDC R22, c[0x0][0x148] ;  /* 0x00005200ff167b82 */ /* 0x000ee20000000800 */
[----:B------:R-:W-:Y:S02]  /*6ec0*/  ULDC UR7, c[0x0][0x8c0] ;  /* 0x0002300000077ab9 */ /* 0x000fe40000000800 */
[----:B------:R-:W-:Y:S01]  /*6ed0*/  IMAD.X R4, RZ, RZ, ~R4, P0 ;  /* 0x000000ffff047224 */ /* 0x000fe200000e0e04 */
[----:B------:R-:W-:-:S03]  /*6ee0*/  ISETP.NE.U32.AND P0, PT, RZ, UR10, PT ;  /* 0x0000000aff007c0c */ /* 0x000fc6000bf05070 */
[----:B------:R-:W-:Y:S01]  /*6ef0*/  IMAD R6, R4, UR8, RZ ;  /* 0x0000000804067c24 */ /* 0x000fe2000f8e02ff */
[----:B------:R-:W-:Y:S01]  /*6f00*/  ISETP.NE.AND.EX P0, PT, RZ, UR11, PT, P0 ;  /* 0x0000000bff007c0c */ /* 0x000fe2000bf05300 */
[----:B------:R-:W-:Y:S01]  /*6f10*/  IMAD.WIDE.U32 R4, R7, UR8, R16 ;  /* 0x0000000807047c25 */ /* 0x000fe2000f8e0010 */
[----:B------:R-:W-:-:S03]  /*6f20*/  ULDC UR8, c[0x0][0x154] ;  /* 0x0000550000087ab9 */ /* 0x000fc60000000800 */
[----:B------:R-:W-:Y:S02]  /*6f30*/  IMAD R7, R7, UR9, R6 ;  /* 0x0000000907077c24 */ /* 0x000fe4000f8e0206 */
[----:B-1----:R-:W-:Y:S02]  /*6f40*/  IMAD.MOV R6, RZ, RZ, -R20 ;  /* 0x000000ffff067224 */ /* 0x002fe400078e0a14 */
[----:B------:R-:W-:Y:S02]  /*6f50*/  IMAD.IADD R5, R5, 0x1, R7 ;  /* 0x0000000105057824 */ /* 0x000fe400078e0207 */
[----:B--2---:R-:W-:Y:S01]  /*6f60*/  IMAD R14, R15, R6, R14 ;  /* 0x000000060f0e7224 */ /* 0x004fe200078e020e */
[----:B------:R-:W-:Y:S02]  /*6f70*/  I2FP.F32.U32 R6, R11 ;  /* 0x0000000b00067245 */ /* 0x000fe40000201000 */
[--C-:B------:R-:W-:Y:S02]  /*6f80*/  SHF.R.U64 R15, R4, UR7, R5.reuse ;  /* 0x00000007040f7c19 */ /* 0x100fe40008001205 */
[----:B------:R-:W-:Y:S01]  /*6f90*/  SHF.R.U32.HI R4, RZ, UR7, R5 ;  /* 0x00000007ff047c19 */ /* 0x000fe20008011605 */
[----:B------:R-:W-:Y:S01]  /*6fa0*/  FMUL R6, R6, UR8 ;  /* 0x0000000806067c20 */ /* 0x000fe20008400000 */
[----:B------:R-:W-:-:S02]  /*6fb0*/  ULDC UR7, c[0x0][0x8b0] ;  /* 0x00022c0000077ab9 */ /* 0x000fc40000000800 */
[--C-:B------:R-:W-:Y:S01]  /*6fc0*/  SHF.R.U64 R21, R15, UR7, R4.reuse ;  /* 0x000000070f157c19 */ /* 0x100fe20008001204 */
[----:B------:R1:W2:Y:S01]  /*6fd0*/  F2I.U32.TRUNC.NTZ R24, R6 ;  /* 0x0000000600187305 */ /* 0x0002a2000020f000 */
[----:B------:R-:W-:Y:S01]  /*6fe0*/  SHF.R.U32.HI R4, RZ, UR7, R4 ;  /* 0x00000007ff047c19 */ /* 0x000fe20008011604 */
[----:B------:R-:W-:-:S03]  /*6ff0*/  ULDC UR7, c[0x0][0x900] ;  /* 0x0002400000077ab9 */ /* 0x000fc60000000800 */
[--C-:B------:R-:W-:Y:S02]  /*7000*/  SHF.R.U64 R20, R21, UR7, R4.reuse ;  /* 0x0000000715147c19 */ /* 0x100fe40008001204 */
[----:B------:R-:W-:-:S03]  /*7010*/  SHF.R.U32.HI R23, RZ, UR7, R4 ;  /* 0x00000007ff177c19 */ /* 0x000fc60008011604 */
[----:B------:R-:W-:Y:S02]  /*7020*/  IMAD.MOV.U32 R4, RZ, RZ, R20 ;  /* 0x000000ffff047224 */ /* 0x000fe400078e0014 */
[----:B------:R-:W-:Y:S01]  /*7030*/  IMAD.MOV.U32 R5, RZ, RZ, R23 ;  /* 0x000000ffff057224 */ /* 0x000fe200078e0017 */
[----:B-1----:R-:W-:Y:S06]  /*7040*/  @!P0 BRA `(.L_x_125) ;  /* 0x0000000000288947 */ /* 0x002fec0003800000 */
        /* <DEDUP_REMOVED lines=10> */
.L_x_125:
[----:B------:R-:W-:Y:S01]  /*70f0*/  ISETP.NE.AND P0, PT, R2, 0x1, PT ;  /* 0x000000010200780c */ /* 0x000fe20003f05270 */
[----:B------:R-:W-:Y:S01]  /*7100*/  ULDC UR7, c[0x0][0x8f0] ;  /* 0x00023c0000077ab9 */ /* 0x000fe20000000800 */
[----:B------:R-:W-:Y:S01]  /*7110*/  LOP3.LUT R21, R21, UR18, RZ, 0xc0, !PT ;  /* 0x0000001215157c12 */ /* 0x000fe2000f8ec0ff */
[----:B--2---:R-:W-:Y:S01]  /*7120*/  IMAD.MOV R24, RZ, RZ, -R24 ;  /* 0x000000ffff187224 */ /* 0x004fe200078e0a18 */
[----:B------:R-:W-:Y:S01]  /*7130*/  SHF.R.U64 R4, R4, UR7, R5 ;  /* 0x0000000704047c19 */ /* 0x000fe20008001205 */
[----:B------:R-:W-:Y:S01]  /*7140*/  ULDC UR7, c[0x0][0x8e0] ;  /* 0x0002380000077ab9 */ /* 0x000fe20000000800 */
[----:B------:R-:W-:Y:S01]  /*7150*/  LOP3.LUT R15, R15, UR6, RZ, 0xc0, !PT ;  /* 0x000000060f0f7c12 */ /* 0x000fe2000f8ec0ff */
[----:B------:R-:W-:Y:S01]  /*7160*/  ULDC UR8, c[0x0][0x8b8] ;  /* 0x00022e0000087ab9 */ /* 0x000fe20000000800 */
[----:B------:R-:W-:Y:S02]  /*7170*/  IMAD.MOV.U32 R6, RZ, RZ, R13 ;  /* 0x000000ffff067224 */ /* 0x000fe400078e000d */
[----:B------:R-:W-:-:S02]  /*7180*/  IMAD.MOV R5, RZ, RZ, -R4 ;  /* 0x000000ffff057224 */ /* 0x000fc400078e0a04 */
[----:B------:R-:W-:Y:S02]  /*7190*/  IMAD R21, R4, UR19, R21 ;  /* 0x0000001304157c24 */ /* 0x000fe4000f8e0215 */
[----:B---3--:R-:W-:Y:S02]  /*71a0*/  @P0 IMAD R14, R22, R24, R11 ;  /* 0x00000018160e0224 */ /* 0x008fe400078e020b */
[----:B------:R-:W-:Y:S01]  /*71b0*/  IMAD R20, R5, UR7, R20 ;  /* 0x0000000705147c24 */ /* 0x000fe2000f8e0214 */
[----:B------:R-:W-:Y:S01]  /*71c0*/  ULDC UR7, c[0x0][0x8a8] ;  /* 0x00022a0000077ab9 */ /* 0x000fe20000000800 */
[----:B------:R-:W-:Y:S02]  /*71d0*/  IMAD R14, R21, UR8, R14 ;  /* 0x00000008150e7c24 */ /* 0x000fe4000f8e020e */
[----:B------:R-:W-:Y:S02]  /*71e0*/  IMAD R5, R20, UR7, R15 ;  /* 0x0000000714057c24 */ /* 0x000fe4000f8e020f */
[----:B------:R-:W-:-:S03]  /*71f0*/  IMAD.MOV.U32 R4, RZ, RZ, 0x1 ;  /* 0x00000001ff047424 */ /* 0x000fc600078e00ff */
[----:B------:R-:W-:Y:S02]  /*7200*/  SEL R7, R5, R14, !P0 ;  /* 0x0000000e05077207 */ /* 0x000fe40004000000 */
[----:B------:R-:W-:-:S07]  /*7210*/  SEL R20, R14, R5, !P0 ;  /* 0x000000050e147207 */ /* 0x000fce0004000000 */
.L_x_123:
[----:B------:R-:W-:Y:S05]  /*7220*/  BSYNC B1 ;  /* 0x0000000000017941 */ /* 0x000fea0003800000 */
.L_x_122:
[----:B------:R-:W-:-:S13]  /*7230*/  LOP3.LUT P0, RZ, R4, 0xff, RZ, 0xc0, !PT ;  /* 0x000000ff04ff7812 */ /* 0x000fda000780c0ff */
[----:B------:R-:W-:Y:S05]  /*7240*/  @P0 BRA `(.L_x_126) ;  /* 0xfffffff400440947 */ /* 0x000fea000383ffff */
[----:B------:R-:W-:Y:S05]  /*7250*/  BSYNC B0 ;  /* 0x0000000000007941 */ /* 0x000fea0003800000 */
.L_x_115:
[----:B------:R-:W-:-:S03]  /*7260*/  UMOV UR7, 0xffffffff ;  /* 0xffffffff00077882 */ /* 0x000fc60000000000 */
[----:B------:R-:W-:Y:S05]  /*7270*/  BRA.DIV UR7, `(.L_x_127) ;  /* 0x0000000e07747947 */ /* 0x000fea000b800000 */
[----:B------:R-:W-:-:S13]  /*7280*/  ELECT P6, URZ, PT ;  /* 0x00000000003f782f */ /* 0x000fda00038c0000 */
.L_x_159:
[----:B------:R-:W-:Y:S04]  /*7290*/  BSSY B0, `(.L_x_128) ;  /* 0x00000a0000007945 */ /* 0x000fe80003800000 */
[----:B------:R-:W-:Y:S05]  /*72a0*/  @!P6 BRA `(.L_x_129) ;  /* 0x000000080078e947 */ /* 0x000fea0003800000 */
[----:B------:R-:W-:-:S04]  /*72b0*/  LOP3.LUT R19, R19, 0x2, RZ, 0xfc, !PT ;  /* 0x0000000213137812 */ /* 0x000fc800078efcff */
[----:B------:R-:W-:-:S13]  /*72c0*/  ISETP.NE.AND P0, PT, R19, 0x3, PT ;  /* 0x000000031300780c */ /* 0x000fda0003f05270 */
[----:B------:R-:W-:Y:S05]  /*72d0*/  @!P0 BRA `(.L_x_130) ;  /* 0x0000000000048947 */ /* 0x000fea0003800000 */
[----:B------:R-:W-:Y:S01]  /*72e0*/  BPT.TRAP 0x1 ;  /* 0x000000040000795c */ /* 0x000fe20000300000 */
.L_x_130:
[----:B------:R-:W1:Y:S01]  /*72f0*/  S2R R3, SR_CgaCtaId ;  /* 0x0000000000037919 */ /* 0x000e620000008800 */
[----:B------:R-:W-:-:S04]  /*7300*/  MOV R2, 0x400 ;  /* 0x0000040000027802 */ /* 0x000fc80000000f00 */
[----:B-1----:R-:W-:Y:S02]  /*7310*/  LEA R3, R3, R2, 0x18 ;  /* 0x0000000203037211 */ /* 0x002fe400078ec0ff */
[----:B------:R-:W-:-:S03]  /*7320*/  SHF.L.U32 R2, R0, 0x1f, RZ ;  /* 0x0000001f00027819 */ /* 0x000fc600000006ff */
[----:B------:R-:W-:-:S04]  /*7330*/  VIADD R3, R3, 0x88 ;  /* 0x0000008803037836 */ /* 0x000fc80000000000 */
[C---:B------:R-:W-:Y:S02]  /*7340*/  IMAD R7, R12.reuse, 0x8, R3 ;  /* 0x000000080c077824 */ /* 0x040fe400078e0203 */
[----:B------:R-:W-:Y:S02]  /*7350*/  VIADD R12, R12, 0x1 ;  /* 0x000000010c0c7836 */ /* 0x000fe40000000000 */
[----:B------:R-:W1:Y:S03]  /*7360*/  SYNCS.PHASECHK.TRANS64.TRYWAIT P0, [R7+URZ], R2 ;  /* 0x00000002070075a7 */ /* 0x000e66000800017f */
[----:B------:R-:W-:-:S04]  /*7370*/  ISETP.NE.AND P1, PT, R12, 0x11, PT ;  /* 0x000000110c00780c */ /* 0x000fc80003f25270 */
[----:B------:R-:W-:Y:S02]  /*7380*/  SEL R5, RZ, 0x1, P1 ;  /* 0x00000001ff057807 */ /* 0x000fe40000800000 */
[----:B------:R-:W-:Y:S02]  /*7390*/  SEL R12, R12, RZ, P1 ;  /* 0x000000ff0c0c7207 */ /* 0x000fe40000800000 */
[----:B------:R-:W-:-:S03]  /*73a0*/  LOP3.LUT R5, R0, R5, RZ, 0x3c, !PT ;  /* 0x0000000500057212 */ /* 0x000fc600078e3cff */
[----:B------:R-:W-:Y:S01]  /*73b0*/  IMAD R9, R12, 0x8, R3 ;  /* 0x000000080c097824 */ /* 0x000fe200078e0203 */
[----:B------:R-:W-:Y:S01]  /*73c0*/  SHF.L.U32 R4, R5, 0x1f, RZ ;  /* 0x0000001f05047819 */ /* 0x000fe200000006ff */
[----:B-1----:R-:W-:Y:S06]  /*73d0*/  @!P0 BRA `(.L_x_131) ;  /* 0x0000000c003c8947 */ /* 0x002fec0003800000 */
.L_x_160:
[----:B------:R-:W2:Y:S01]  /*73e0*/  SYNCS.PHASECHK.TRANS64.TRYWAIT P0, [R9+URZ], R4 ;  /* 0x00000004090075a7 */ /* 0x000ea2000800017f */
[----:B------:R-:W-:-:S05]  /*73f0*/  VIADD R0, R12, 0x1 ;  /* 0x000000010c007836 */ /* 0x000fca0000000000 */
[----:B------:R-:W-:-:S04]  /*7400*/  ISETP.NE.AND P1, PT, R0, 0x11, PT ;  /* 0x000000110000780c */ /* 0x000fc80003f25270 */
[----:B-1----:R-:W-:Y:S02]  /*7410*/  SEL R2, RZ, 0x1, P1 ;  /* 0x00000001ff027807 */ /* 0x002fe40000800000 */
[----:B------:R-:W-:Y:S02]  /*7420*/  SEL R0, R0, RZ, P1 ;  /* 0x000000ff00007207 */ /* 0x000fe40000800000 */
[----:B------:R-:W-:-:S03]  /*7430*/  LOP3.LUT R7, R5, R2, RZ, 0x3c, !PT ;  /* 0x0000000205077212 */ /* 0x000fc600078e3cff */
[----:B------:R-:W-:Y:S01]  /*7440*/  IMAD R6, R0, 0x8, R3 ;  /* 0x0000000800067824 */ /* 0x000fe200078e0203 */
[----:B------:R-:W-:Y:S01]  /*7450*/  SHF.L.U32 R5, R7, 0x1f, RZ ;  /* 0x0000001f07057819 */ /* 0x000fe200000006ff */
[----:B--2---:R-:W-:Y:S06]  /*7460*/  @!P0 BRA `(.L_x_132) ;  /* 0x0000000c002c8947 */ /* 0x004fec0003800000 */
.L_x_161:
[----:B------:R-:W2:Y:S01]  /*7470*/  SYNCS.PHASECHK.TRANS64.TRYWAIT P0, [R6+URZ], R5 ;  /* 0x00000005060075a7 */ /* 0x000ea2000800017f */
[----:B------:R-:W-:-:S05]  /*7480*/  VIADD R0, R0, 0x1 ;  /* 0x0000000100007836 */ /* 0x000fca0000000000 */
[----:B------:R-:W-:-:S04]  /*7490*/  ISETP.NE.AND P1, PT, R0, 0x11, PT ;  /* 0x000000110000780c */ /* 0x000fc80003f25270 */
[----:B------:R-:W-:Y:S02]  /*74a0*/  SEL R2, RZ, 0x1, P1 ;  /* 0x00000001ff027807 */ /* 0x000fe40000800000 */
[----:B------:R-:W-:Y:S02]  /*74b0*/  SEL R0, R0, RZ, P1 ;  /* 0x000000ff00007207 */ /* 0x000fe40000800000 */
[----:B------:R-:W-:-:S03]  /*74c0*/  LOP3.LUT R7, R7, R2, RZ, 0x3c, !PT ;  /* 0x0000000207077212 */ /* 0x000fc600078e3cff */
[----:B-1----:R-:W-:Y:S01]  /*74d0*/  IMAD R9, R0, 0x8, R3 ;  /* 0x0000000800097824 */ /* 0x002fe200078e0203 */
[----:B------:R-:W-:Y:S01]  /*74e0*/  SHF.L.U32 R4, R7, 0x1f, RZ ;  /* 0x0000001f07047819 */ /* 0x000fe200000006ff */
[----:B--2---:R-:W-:Y:S06]  /*74f0*/  @!P0 BRA `(.L_x_133) ;  /* 0x0000000c001c8947 */ /* 0x004fec0003800000 */
.L_x_162:
        /* <DEDUP_REMOVED lines=9> */
.L_x_163:
        /* <DEDUP_REMOVED lines=9> */
.L_x_164:
        /* <DEDUP_REMOVED lines=9> */
.L_x_165:
        /* <DEDUP_REMOVED lines=9> */
.L_x_166:
        /* <DEDUP_REMOVED lines=9> */
.L_x_167:
        /* <DEDUP_REMOVED lines=9> */
.L_x_168:
        /* <DEDUP_REMOVED lines=9> */
.L_x_169:
        /* <DEDUP_REMOVED lines=9> */
.L_x_170:
        /* <DEDUP_REMOVED lines=9> */
.L_x_171:
        /* <DEDUP_REMOVED lines=9> */
.L_x_172:
        /* <DEDUP_REMOVED lines=9> */
.L_x_173:
        /* <DEDUP_REMOVED lines=9> */
.L_x_174:
[----:B------:R-:W2:Y:S01]  /*7bc0*/  SYNCS.PHASECHK.TRANS64.TRYWAIT P0, [R9+URZ], R4 ;  /* 0x00000004090075a7 */ /* 0x000ea2000800017f */
[----:B------:R-:W-:-:S05]  /*7bd0*/  VIADD R0, R0, 0x1 ;  /* 0x0000000100007836 */ /* 0x000fca0000000000 */
[----:B------:R-:W-:-:S04]  /*7be0*/  ISETP.NE.AND P1, PT, R0, 0x11, PT ;  /* 0x000000110000780c */ /* 0x000fc80003f25270 */
[----:B------:R-:W-:Y:S02]  /*7bf0*/  SEL R2, RZ, 0x1, P1 ;  /* 0x00000001ff027807 */ /* 0x000fe40000800000 */
[----:B------:R-:W-:Y:S02]  /*7c00*/  SEL R0, R0, RZ, P1 ;  /* 0x000000ff00007207 */ /* 0x000fe40000800000 */
[----:B------:R-:W-:Y:S01]  /*7c10*/  LOP3.LUT R2, R7, R2, RZ, 0x3c, !PT ;  /* 0x0000000207027212 */ /* 0x000fe200078e3cff */
[----:B--2---:R-:W-:Y:S06]  /*7c20*/  @!P0 BRA `(.L_x_146) ;  /* 0x0000000800548947 */ /* 0x004fec0003800000 */
.L_x_175:
[----:B------:R-:W-:Y:S01]  /*7c30*/  IMAD R3, R0, 0x8, R3 ;  /* 0x0000000800037824 */ /* 0x000fe200078e0203 */
[----:B------:R-:W-:-:S07]  /*7c40*/  SHF.L.U32 R0, R2, 0x1f, RZ ;  /* 0x0000001f02007819 */ /* 0x000fce00000006ff */
.L_x_147:
[----:B---3--:R3:W4:Y:S02]  /*7c50*/  SYNCS.PHASECHK.TRANS64.TRYWAIT P0, [R3+URZ], R0 ;  /* 0x00000000030075a7 */ /* 0x008724000800017f */
[----:B----4-:R-:W-:Y:S05]  /*7c60*/  @!P0 NANOSLEEP.SYNCS 0x989680 ;  /* 0x009896800000895d */ /* 0x010fea0003900000 */
[----:B------:R-:W4:Y:S02]  /*7c70*/  @!P0 SYNCS.PHASECHK.TRANS64 P0, [R3+URZ], R0 ;  /* 0x00000000030085a7 */ /* 0x000f24000800007f */
[----:B----4-:R-:W-:Y:S05]  /*7c80*/  @!P0 BRA `(.L_x_147) ;  /* 0xfffffffc00f08947 */ /* 0x010fea000383ffff */
.L_x_129:
[----:B------:R-:W-:Y:S05]  /*7c90*/  BSYNC B0 ;  /* 0x0000000000007941 */ /* 0x000fea0003800000 */
.L_x_128:
[----:B------:R-:W-:Y:S05]  /*7ca0*/  EXIT ;  /* 0x000000000000794d */ /* 0x000fea0003800000 */
.L_x_25:
[----:B--2---:R-:W-:-:S04]  /*7cb0*/  IMAD.U32 R3, RZ, RZ, UR5 ;  /* 0x00000005ff037e24 */ /* 0x004fc8000f8e00ff */
[----:B------:R2:W3:Y:S03]  /*7cc0*/  SYNCS.PHASECHK.TRANS64.TRYWAIT P0, [R3+URZ], R0 ;  /* 0x00000000030075a7 */ /* 0x0004e6000800017f */
[----:B---3--:R-:W-:Y:S05]  /*7cd0*/  @!P0 NANOSLEEP.SYNCS 0x989680 ;  /* 0x009896800000895d */ /* 0x008fea0003900000 */
[----:B------:R-:W3:Y:S02]  /*7ce0*/  @!P0 SYNCS.PHASECHK.TRANS64 P0, [R3+URZ], R0 ;  /* 0x00000000030085a7 */ /* 0x000ee4000800007f */
[----:B---3--:R-:W-:Y:S05]  /*7cf0*/  @!P0 BRA `(.L_x_25) ;  /* 0xfffffffc00ec8947 */ /* 0x008fea000383ffff */
[----:B------:R-:W-:Y:S05]  /*7d00*/  BRA `(.L_x_24) ;  /* 0xffffffa0000c7947 */ /* 0x000fea000383ffff */
.L_x_31:
[----:B--2---:R-:W-:-:S04]  /*7d10*/  IMAD.U32 R5, RZ, RZ, UR8 ;  /* 0x00000008ff057e24 */ /* 0x004fc8000f8e00ff */
[----:B------:R2:W3:Y:S03]  /*7d20*/  SYNCS.PHASECHK.TRANS64.TRYWAIT P0, [R5+URZ], R4 ;  /* 0x00000004050075a7 */ /* 0x0004e6000800017f */
[----:B---3--:R-:W-:Y:S05]  /*7d30*/  @!P0 NANOSLEEP.SYNCS 0x989680 ;  /* 0x009896800000895d */ /* 0x008fea0003900000 */
[----:B------:R-:W3:Y:S02]  /*7d40*/  @!P0 SYNCS.PHASECHK.TRANS64 P0, [R5+URZ], R4 ;  /* 0x00000004050085a7 */ /* 0x000ee4000800007f */
[----:B---3--:R-:W-:Y:S05]  /*7d50*/  @!P0 BRA `(.L_x_31) ;  /* 0xfffffffc00ec8947 */ /* 0x008fea000383ffff */
[----:B------:R-:W-:Y:S05]  /*7d60*/  BRA `(.L_x_30) ;  /* 0xffffffa400907947 */ /* 0x000fea000383ffff */
.L_x_58:
[----:B-1----:R1:W2:Y:S02]  /*7d70*/  SYNCS.PHASECHK.TRANS64.TRYWAIT P0, [R14+URZ+0x110], R3 ;  /* 0x000110030e0075a7 */ /* 0x0022a4000800017f */
[----:B--2---:R-:W-:Y:S05]  /*7d80*/  @!P0 NANOSLEEP.SYNCS 0x989680 ;  /* 0x009896800000895d */ /* 0x004fea0003900000 */
[----:B------:R-:W2:Y:S02]  /*7d90*/  @!P0 SYNCS.PHASECHK.TRANS64 P0, [R14+URZ+0x110], R3 ;  /* 0x000110030e0085a7 */ /* 0x000ea4000800007f */
[----:B--2---:R-:W-:Y:S05]  /*7da0*/  @!P0 BRA `(.L_x_58) ;  /* 0xfffffffc00f08947 */ /* 0x004fea000383ffff */
[----:B------:R-:W-:Y:S05]  /*7db0*/  BRA `(.L_x_148) ;  /* 0xffffffb800bc7947 */ /* 0x000fea000383ffff */
.L_x_69:
[----:B-1----:R1:W2:Y:S02]  /*7dc0*/  SYNCS.PHASECHK.TRANS64.TRYWAIT P1, [R14+URZ+0x110], R7 ;  /* 0x000110070e0075a7 */ /* 0x0022a4000802017f */
[----:B--2---:R-:W-:Y:S05]  /*7dd0*/  @!P1 NANOSLEEP.SYNCS 0x989680 ;  /* 0x009896800000995d */ /* 0x004fea0003900000 */
[----:B------:R-:W2:Y:S02]  /*7de0*/  @!P1 SYNCS.PHASECHK.TRANS64 P1, [R14+URZ+0x110], R7 ;  /* 0x000110070e0095a7 */ /* 0x000ea4000802007f */
[----:B--2---:R-:W-:Y:S05]  /*7df0*/  @!P1 BRA `(.L_x_69) ;  /* 0xfffffffc00f09947 */ /* 0x004fea000383ffff */
[----:B------:R-:W-:Y:S05]  /*7e00*/  BRA `(.L_x_149) ;  /* 0xffffffc400087947 */ /* 0x000fea000383ffff */
.L_x_85:
[----:B-1----:R-:W-:-:S04]  /*7e10*/  IMAD.U32 R4, RZ, RZ, UR4 ;  /* 0x00000004ff047e24 */ /* 0x002fc8000f8e00ff */
[----:B------:R1:W2:Y:S03]  /*7e20*/  SYNCS.PHASECHK.TRANS64.TRYWAIT P0, [R4+URZ+0x138], R3 ;  /* 0x00013803040075a7 */ /* 0x0002a6000800017f */
[----:B--2---:R-:W-:Y:S05]  /*7e30*/  @!P0 NANOSLEEP.SYNCS 0x989680 ;  /* 0x009896800000895d */ /* 0x004fea0003900000 */
[----:B------:R-:W2:Y:S02]  /*7e40*/  @!P0 SYNCS.PHASECHK.TRANS64 P0, [R4+URZ+0x138], R3 ;  /* 0x00013803040085a7 */ /* 0x000ea4000800007f */
[----:B--2---:R-:W-:Y:S05]  /*7e50*/  @!P0 BRA `(.L_x_85) ;  /* 0xfffffffc00ec8947 */ /* 0x004fea000383ffff */
[----:B------:R-:W-:Y:S05]  /*7e60*/  BRA `(.L_x_84) ;  /* 0xffffffd800307947 */ /* 0x000fea000383ffff */
.L_x_94:
[----:B-1----:R-:W-:-:S04]  /*7e70*/  IMAD.U32 R5, RZ, RZ, UR5 ;  /* 0x00000005ff057e24 */ /* 0x002fc8000f8e00ff */
[----:B------:R1:W2:Y:S03]  /*7e80*/  SYNCS.PHASECHK.TRANS64.TRYWAIT P1, [R5+URZ+0x120], R4 ;  /* 0x00012004050075a7 */ /* 0x0002a6000802017f */
[----:B--2---:R-:W-:Y:S05]  /*7e90*/  @!P1 NANOSLEEP.SYNCS 0x989680 ;  /* 0x009896800000995d */ /* 0x004fea0003900000 */
[----:B------:R-:W2:Y:S02]  /*7ea0*/  @!P1 SYNCS.PHASECHK.TRANS64 P1, [R5+URZ+0x120], R4 ;  /* 0x00012004050095a7 */ /* 0x000ea4000802007f */
[----:B--2---:R-:W-:Y:S05]  /*7eb0*/  @!P1 BRA `(.L_x_94) ;  /* 0xfffffffc00ec9947 */ /* 0x004fea000383ffff */
[----:B------:R-:W-:Y:S05]  /*7ec0*/  BRA `(.L_x_150) ;  /* 0xffffffdc001c7947 */ /* 0x000fea000383ffff */
.L_x_100:
[----:B-12---:R-:W-:-:S04]  /*7ed0*/  IMAD.U32 R5, RZ, RZ, UR5 ;  /* 0x00000005ff057e24 */ /* 0x006fc8000f8e00ff */
[----:B------:R1:W2:Y:S03]  /*7ee0*/  SYNCS.PHASECHK.TRANS64.TRYWAIT P1, [R5+URZ+0x128], R4 ;  /* 0x00012804050075a7 */ /* 0x0002a6000802017f */
[----:B--2---:R-:W-:Y:S05]  /*7ef0*/  @!P1 NANOSLEEP.SYNCS 0x989680 ;  /* 0x009896800000995d */ /* 0x004fea0003900000 */
[----:B------:R-:W2:Y:S02]  /*7f00*/  @!P1 SYNCS.PHASECHK.TRANS64 P1, [R5+URZ+0x128], R4 ;  /* 0x00012804050095a7 */ /* 0x000ea4000802007f */
[----:B--2---:R-:W-:Y:S05]  /*7f10*/  @!P1 BRA `(.L_x_100) ;  /* 0xfffffffc00ec9947 */ /* 0x004fea000383ffff */
[----:B------:R-:W-:Y:S05]  /*7f20*/  BRA `(.L_x_151) ;  /* 0xffffffdc00647947 */ /* 0x000fea000383ffff */
.L_x_112:
[----:B---3--:R3:W4:Y:S02]  /*7f30*/  SYNCS.PHASECHK.TRANS64.TRYWAIT P0, [R3+URZ+0x120], R0 ;  /* 0x00012000030075a7 */ /* 0x008724000800017f */
[----:B----4-:R-:W-:Y:S05]  /*7f40*/  @!P0 NANOSLEEP.SYNCS 0x989680 ;  /* 0x009896800000895d */ /* 0x010fea0003900000 */
[----:B------:R-:W4:Y:S02]  /*7f50*/  @!P0 SYNCS.PHASECHK.TRANS64 P0, [R3+URZ+0x120], R0 ;  /* 0x00012000030085a7 */ /* 0x000f24000800007f */
[----:B----4-:R-:W-:Y:S05]  /*7f60*/  @!P0 BRA `(.L_x_112) ;  /* 0xfffffffc00f08947 */ /* 0x010fea000383ffff */
[----:B------:R-:W-:Y:S05]  /*7f70*/  BRA `(.L_x_152) ;  /* 0xffffffe400647947 */ /* 0x000fea000383ffff */
.L_x_116:
[----:B------:R-:W-:Y:S01]  /*7f80*/  BSSY B1, `(.L_x_153) ;  /* 0x0000006000017945 */ /* 0x000fe20003800000 */
[----:B------:R-:W-:-:S07]  /*7f90*/  IMAD.MOV.U32 R15, RZ, RZ, -0x1 ;  /* 0xffffffffff0f7424 */ /* 0x000fce00078e00ff */
[----:B------:R-:W-:Y:S05]  /*7fa0*/  WARPSYNC.COLLECTIVE R15, `(.L_x_154) ;  /* 0x000000000f0c7348 */ /* 0x000fea0003c00000 */
[----:B------:R-:W-:Y:S02]  /*7fb0*/  ELECT P6, UR62, PT ;  /* 0x00000000003e782f */ /* 0x000fe400038c0000 */
[----:B------:R-:W-:Y:S01]  /*7fc0*/  MOV R14, UR62 ;  /* 0x0000003e000e7c02 */ /* 0x000fe20008000f00 */
[----:B------:R-:W-:Y:S10]  /*7fd0*/  ENDCOLLECTIVE ;  /* 0x000000000000791b */ /* 0x000ff40003800000 */
.L_x_154:
[----:B------:R-:W-:Y:S05]  /*7fe0*/  BSYNC B1 ;  /* 0x0000000000017941 */ /* 0x000fea0003800000 */
.L_x_153:
[----:B------:R-:W-:Y:S05]  /*7ff0*/  BRA `(.L_x_155) ;  /* 0xffffffe400e47947 */ /* 0x000fea000383ffff */
.L_x_119:
[----:B-1----:R1:W2:Y:S02]  /*8000*/  SYNCS.PHASECHK.TRANS64.TRYWAIT P0, [R14+URZ+0x88], R11 ;  /* 0x0000880b0e0075a7 */ /* 0x0022a4000800017f */
[----:B--2---:R-:W-:Y:S05]  /*8010*/  @!P0 NANOSLEEP.SYNCS 0x989680 ;  /* 0x009896800000895d */ /* 0x004fea0003900000 */
[----:B------:R-:W2:Y:S02]  /*8020*/  @!P0 SYNCS.PHASECHK.TRANS64 P0, [R14+URZ+0x88], R11 ;  /* 0x0000880b0e0085a7 */ /* 0x000ea4000800007f */
[----:B--2---:R-:W-:Y:S05]  /*8030*/  @!P0 BRA `(.L_x_119) ;  /* 0xfffffffc00f08947 */ /* 0x004fea000383ffff */
[----:B------:R-:W-:Y:S05]  /*8040*/  BRA `(.L_x_156) ;  /* 0xffffffe8001c7947 */ /* 0x000fea000383ffff */
.L_x_127:
[----:B------:R-:W-:Y:S01]  /*8050*/  BSSY B0, `(.L_x_157) ;  /* 0x0000006000007945 */ /* 0x000fe20003800000 */
[----:B------:R-:W-:-:S07]  /*8060*/  IMAD.MOV.U32 R15, RZ, RZ, -0x1 ;  /* 0xffffffffff0f7424 */ /* 0x000fce00078e00ff */
[----:B------:R-:W-:Y:S05]  /*8070*/  WARPSYNC.COLLECTIVE R15, `(.L_x_158) ;  /* 0x000000000f0c7348 */ /* 0x000fea0003c00000 */
[----:B------:R-:W-:Y:S02]  /*8080*/  ELECT P6, UR62, PT ;  /* 0x00000000003e782f */ /* 0x000fe400038c0000 */
[----:B------:R-:W-:Y:S01]  /*8090*/  MOV R14, UR62 ;  /* 0x0000003e000e7c02 */ /* 0x000fe20008000f00 */
[----:B------:R-:W-:Y:S10]  /*80a0*/  ENDCOLLECTIVE ;  /* 0x000000000000791b */ /* 0x000ff40003800000 */
.L_x_158:
[----:B------:R-:W-:Y:S05]  /*80b0*/  BSYNC B0 ;  /* 0x0000000000007941 */ /* 0x000fea0003800000 */
.L_x_157:
[----:B------:R-:W-:Y:S05]  /*80c0*/  BRA `(.L_x_159) ;  /* 0xfffffff000707947 */ /* 0x000fea000383ffff */
.L_x_131:
[----:B-1----:R1:W2:Y:S02]  /*80d0*/  SYNCS.PHASECHK.TRANS64.TRYWAIT P0, [R7+URZ], R2 ;  /* 0x00000002070075a7 */ /* 0x0022a4000800017f */
[----:B--2---:R-:W-:Y:S05]  /*80e0*/  @!P0 NANOSLEEP.SYNCS 0x989680 ;  /* 0x009896800000895d */ /* 0x004fea0003900000 */
[----:B------:R-:W2:Y:S02]  /*80f0*/  @!P0 SYNCS.PHASECHK.TRANS64 P0, [R7+URZ], R2 ;  /* 0x00000002070085a7 */ /* 0x000ea4000800007f */
[----:B--2---:R-:W-:Y:S05]  /*8100*/  @!P0 BRA `(.L_x_131) ;  /* 0xfffffffc00f08947 */ /* 0x004fea000383ffff */
[----:B------:R-:W-:Y:S05]  /*8110*/  BRA `(.L_x_160) ;  /* 0xfffffff000b07947 */ /* 0x000fea000383ffff */
.L_x_132:
[----:B-1----:R1:W2:Y:S02]  /*8120*/  SYNCS.PHASECHK.TRANS64.TRYWAIT P0, [R9+URZ], R4 ;  /* 0x00000004090075a7 */ /* 0x0022a4000800017f */
[----:B--2---:R-:W-:Y:S05]  /*8130*/  @!P0 NANOSLEEP.SYNCS 0x989680 ;  /* 0x009896800000895d */ /* 0x004fea0003900000 */
[----:B------:R-:W2:Y:S02]  /*8140*/  @!P0 SYNCS.PHASECHK.TRANS64 P0, [R9+URZ], R4 ;  /* 0x00000004090085a7 */ /* 0x000ea4000800007f */
[----:B--2---:R-:W-:Y:S05]  /*8150*/  @!P0 BRA `(.L_x_132) ;  /* 0xfffffffc00f08947 */ /* 0x004fea000383ffff */
[----:B------:R-:W-:Y:S05]  /*8160*/  BRA `(.L_x_161) ;  /* 0xfffffff000c07947 */ /* 0x000fea000383ffff */
.L_x_133:
[----:B-1----:R1:W2:Y:S02]  /*8170*/  SYNCS.PHASECHK.TRANS64.TRYWAIT P0, [R6+URZ], R5 ;  /* 0x00000005060075a7 */ /* 0x0022a4000800017f */
[----:B--2---:R-:W-:Y:S05]  /*8180*/  @!P0 NANOSLEEP.SYNCS 0x989680 ;  /* 0x009896800000895d */ /* 0x004fea0003900000 */
[----:B------:R-:W2:Y:S02]  /*8190*/  @!P0 SYNCS.PHASECHK.TRANS64 P0, [R6+URZ], R5 ;  /* 0x00000005060085a7 */ /* 0x000ea4000800007f */
[----:B--2---:R-:W-:Y:S05]  /*81a0*/  @!P0 BRA `(.L_x_133) ;  /* 0xfffffffc00f08947 */ /* 0x004fea000383ffff */
[----:B------:R-:W-:Y:S05]  /*81b0*/  BRA `(.L_x_162) ;  /* 0xfffffff000d07947 */ /* 0x000fea000383ffff */
.L_x_134:
[----:B-1----:R1:W2:Y:S02]  /*81c0*/  SYNCS.PHASECHK.TRANS64.TRYWAIT P0, [R9+URZ], R4 ;  /* 0x00000004090075a7 */ /* 0x0022a4000800017f */
[----:B--2---:R-:W-:Y:S05]  /*81d0*/  @!P0 NANOSLEEP.SYNCS 0x989680 ;  /* 0x009896800000895d */ /* 0x004fea0003900000 */
[----:B------:R-:W2:Y:S02]  /*81e0*/  @!P0 SYNCS.PHASECHK.TRANS64 P0, [R9+URZ], R4 ;  /* 0x00000004090085a7 */ /* 0x000ea4000800007f */
[----:B--2---:R-:W-:Y:S05]  /*81f0*/  @!P0 BRA `(.L_x_134) ;  /* 0xfffffffc00f08947 */ /* 0x004fea000383ffff */
[----:B------:R-:W-:Y:S05]  /*8200*/  BRA `(.L_x_163) ;  /* 0xfffffff000e07947 */ /* 0x000fea000383ffff */
.L_x_135:
[----:B-1----:R1:W2:Y:S02]  /*8210*/  SYNCS.PHASECHK.TRANS64.TRYWAIT P0, [R6+URZ], R5 ;  /* 0x00000005060075a7 */ /* 0x0022a4000800017f */
[----:B--2---:R-:W-:Y:S05]  /*8220*/  @!P0 NANOSLEEP.SYNCS 0x989680 ;  /* 0x009896800000895d */ /* 0x004fea0003900000 */
[----:B------:R-:W2:Y:S02]  /*8230*/  @!P0 SYNCS.PHASECHK.TRANS64 P0, [R6+URZ], R5 ;  /* 0x00000005060085a7 */ /* 0x000ea4000800007f */
[----:B--2---:R-:W-:Y:S05]  /*8240*/  @!P0 BRA `(.L_x_135) ;  /* 0xfffffffc00f08947 */ /* 0x004fea000383ffff */
[----:B------:R-:W-:Y:S05]  /*8250*/  BRA `(.L_x_164) ;  /* 0xfffffff000f07947 */ /* 0x000fea000383ffff */
.L_x_136:
[----:B-1----:R1:W2:Y:S02]  /*8260*/  SYNCS.PHASECHK.TRANS64.TRYWAIT P0, [R9+URZ], R4 ;  /* 0x00000004090075a7 */ /* 0x0022a4000800017f */
[----:B--2---:R-:W-:Y:S05]  /*8270*/  @!P0 NANOSLEEP.SYNCS 0x989680 ;  /* 0x009896800000895d */ /* 0x004fea0003900000 */
[----:B------:R-:W2:Y:S02]  /*8280*/  @!P0 SYNCS.PHASECHK.TRANS64 P0, [R9+URZ], R4 ;  /* 0x00000004090085a7 */ /* 0x000ea4000800007f */
[----:B--2---:R-:W-:Y:S05]  /*8290*/  @!P0 BRA `(.L_x_136) ;  /* 0xfffffffc00f08947 */ /* 0x004fea000383ffff */
[----:B------:R-:W-:Y:S05]  /*82a0*/  BRA `(.L_x_165) ;  /* 0xfffffff400007947 */ /* 0x000fea000383ffff */
.L_x_137:
[----:B-1----:R1:W2:Y:S02]  /*82b0*/  SYNCS.PHASECHK.TRANS64.TRYWAIT P0, [R6+URZ], R5 ;  /* 0x00000005060075a7 */ /* 0x0022a4000800017f */
[----:B--2---:R-:W-:Y:S05]  /*82c0*/  @!P0 NANOSLEEP.SYNCS 0x989680 ;  /* 0x009896800000895d */ /* 0x004fea0003900000 */
[----:B------:R-:W2:Y:S02]  /*82d0*/  @!P0 SYNCS.PHASECHK.TRANS64 P0, [R6+URZ], R5 ;  /* 0x00000005060085a7 */ /* 0x000ea4000800007f */
[----:B--2---:R-:W-:Y:S05]  /*82e0*/  @!P0 BRA `(.L_x_137) ;  /* 0xfffffffc00f08947 */ /* 0x004fea000383ffff */
[----:B------:R-:W-:Y:S05]  /*82f0*/  BRA `(.L_x_166) ;  /* 0xfffffff400107947 */ /* 0x000fea000383ffff */
.L_x_138:
[----:B-1----:R1:W2:Y:S02]  /*8300*/  SYNCS.PHASECHK.TRANS64.TRYWAIT P0, [R9+URZ], R4 ;  /* 0x00000004090075a7 */ /* 0x0022a4000800017f */
[----:B--2---:R-:W-:Y:S05]  /*8310*/  @!P0 NANOSLEEP.SYNCS 0x989680 ;  /* 0x009896800000895d */ /* 0x004fea0003900000 */
[----:B------:R-:W2:Y:S02]  /*8320*/  @!P0 SYNCS.PHASECHK.TRANS64 P0, [R9+URZ], R4 ;  /* 0x00000004090085a7 */ /* 0x000ea4000800007f */
[----:B--2---:R-:W-:Y:S05]  /*8330*/  @!P0 BRA `(.L_x_138) ;  /* 0xfffffffc00f08947 */ /* 0x004fea000383ffff */
[----:B------:R-:W-:Y:S05]  /*8340*/  BRA `(.L_x_167) ;  /* 0xfffffff400207947 */ /* 0x000fea000383ffff */
.L_x_139:
[----:B-1----:R1:W2:Y:S02]  /*8350*/  SYNCS.PHASECHK.TRANS64.TRYWAIT P0, [R6+URZ], R5 ;  /* 0x00000005060075a7 */ /* 0x0022a4000800017f */
[----:B--2---:R-:W-:Y:S05]  /*8360*/  @!P0 NANOSLEEP.SYNCS 0x989680 ;  /* 0x009896800000895d */ /* 0x004fea0003900000 */
[----:B------:R-:W2:Y:S02]  /*8370*/  @!P0 SYNCS.PHASECHK.TRANS64 P0, [R6+URZ], R5 ;  /* 0x00000005060085a7 */ /* 0x000ea4000800007f */
[----:B--2---:R-:W-:Y:S05]  /*8380*/  @!P0 BRA `(.L_x_139) ;  /* 0xfffffffc00f08947 */ /* 0x004fea000383ffff */
[----:B------:R-:W-:Y:S05]  /*8390*/  BRA `(.L_x_168) ;  /* 0xfffffff400307947 */ /* 0x000fea000383ffff */
.L_x_140:
[----:B-1----:R1:W2:Y:S02]  /*83a0*/  SYNCS.PHASECHK.TRANS64.TRYWAIT P0, [R9+URZ], R4 ;  /* 0x00000004090075a7 */ /* 0x0022a4000800017f */
[----:B--2---:R-:W-:Y:S05]  /*83b0*/  @!P0 NANOSLEEP.SYNCS 0x989680 ;  /* 0x009896800000895d */ /* 0x004fea0003900000 */
[----:B------:R-:W2:Y:S02]  /*83c0*/  @!P0 SYNCS.PHASECHK.TRANS64 P0, [R9+URZ], R4 ;  /* 0x00000004090085a7 */ /* 0x000ea4000800007f */
[----:B--2---:R-:W-:Y:S05]  /*83d0*/  @!P0 BRA `(.L_x_140) ;  /* 0xfffffffc00f08947 */ /* 0x004fea000383ffff */
[----:B------:R-:W-:Y:S05]  /*83e0*/  BRA `(.L_x_169) ;  /* 0xfffffff400407947 */ /* 0x000fea000383ffff */
.L_x_141:
[----:B-1----:R1:W2:Y:S02]  /*83f0*/  SYNCS.PHASECHK.TRANS64.TRYWAIT P0, [R6+URZ], R5 ;  /* 0x00000005060075a7 */ /* 0x0022a4000800017f */
[----:B--2---:R-:W-:Y:S05]  /*8400*/  @!P0 NANOSLEEP.SYNCS 0x989680 ;  /* 0x009896800000895d */ /* 0x004fea0003900000 */
[----:B------:R-:W2:Y:S02]  /*8410*/  @!P0 SYNCS.PHASECHK.TRANS64 P0, [R6+URZ], R5 ;  /* 0x00000005060085a7 */ /* 0x000ea4000800007f */
[----:B--2---:R-:W-:Y:S05]  /*8420*/  @!P0 BRA `(.L_x_141) ;  /* 0xfffffffc00f08947 */ /* 0x004fea000383ffff */
[----:B------:R-:W-:Y:S05]  /*8430*/  BRA `(.L_x_170) ;  /* 0xfffffff400507947 */ /* 0x000fea000383ffff */
.L_x_142:
[----:B-1----:R1:W2:Y:S02]  /*8440*/  SYNCS.PHASECHK.TRANS64.TRYWAIT P0, [R9+URZ], R4 ;  /* 0x00000004090075a7 */ /* 0x0022a4000800017f */
[----:B--2---:R-:W-:Y:S05]  /*8450*/  @!P0 NANOSLEEP.SYNCS 0x989680 ;  /* 0x009896800000895d */ /* 0x004fea0003900000 */
[----:B------:R-:W2:Y:S02]  /*8460*/  @!P0 SYNCS.PHASECHK.TRANS64 P0, [R9+URZ], R4 ;  /* 0x00000004090085a7 */ /* 0x000ea4000800007f */
[----:B--2---:R-:W-:Y:S05]  /*8470*/  @!P0 BRA `(.L_x_142) ;  /* 0xfffffffc00f08947 */ /* 0x004fea000383ffff */
[----:B------:R-:W-:Y:S05]  /*8480*/  BRA `(.L_x_171) ;  /* 0xfffffff400607947 */ /* 0x000fea000383ffff */
.L_x_143:
[----:B-1----:R1:W2:Y:S02]  /*8490*/  SYNCS.PHASECHK.TRANS64.TRYWAIT P0, [R6+URZ], R5 ;  /* 0x00000005060075a7 */ /* 0x0022a4000800017f */
[----:B--2---:R-:W-:Y:S05]  /*84a0*/  @!P0 NANOSLEEP.SYNCS 0x989680 ;  /* 0x009896800000895d */ /* 0x004fea0003900000 */
[----:B------:R-:W2:Y:S02]  /*84b0*/  @!P0 SYNCS.PHASECHK.TRANS64 P0, [R6+URZ], R5 ;  /* 0x00000005060085a7 */ /* 0x000ea4000800007f */
[----:B--2---:R-:W-:Y:S05]  /*84c0*/  @!P0 BRA `(.L_x_143) ;  /* 0xfffffffc00f08947 */ /* 0x004fea000383ffff */
[----:B------:R-:W-:Y:S05]  /*84d0*/  BRA `(.L_x_172) ;  /* 0xfffffff400707947 */ /* 0x000fea000383ffff */
.L_x_144:
[----:B-1----:R1:W2:Y:S02]  /*84e0*/  SYNCS.PHASECHK.TRANS64.TRYWAIT P0, [R9+URZ], R4 ;  /* 0x00000004090075a7 */ /* 0x0022a4000800017f */
[----:B--2---:R-:W-:Y:S05]  /*84f0*/  @!P0 NANOSLEEP.SYNCS 0x989680 ;  /* 0x009896800000895d */ /* 0x004fea0003900000 */
[----:B------:R-:W2:Y:S02]  /*8500*/  @!P0 SYNCS.PHASECHK.TRANS64 P0, [R9+URZ], R4 ;  /* 0x00000004090085a7 */ /* 0x000ea4000800007f */
[----:B--2---:R-:W-:Y:S05]  /*8510*/  @!P0 BRA `(.L_x_144) ;  /* 0xfffffffc00f08947 */ /* 0x004fea000383ffff */
[----:B------:R-:W-:Y:S05]  /*8520*/  BRA `(.L_x_173) ;  /* 0xfffffff400807947 */ /* 0x000fea000383ffff */
.L_x_145:
[----:B-1----:R1:W2:Y:S02]  /*8530*/  SYNCS.PHASECHK.TRANS64.TRYWAIT P0, [R6+URZ], R5 ;  /* 0x00000005060075a7 */ /* 0x0022a4000800017f */
[----:B--2---:R-:W-:Y:S05]  /*8540*/  @!P0 NANOSLEEP.SYNCS 0x989680 ;  /* 0x009896800000895d */ /* 0x004fea0003900000 */
[----:B------:R-:W2:Y:S02]  /*8550*/  @!P0 SYNCS.PHASECHK.TRANS64 P0, [R6+URZ], R5 ;  /* 0x00000005060085a7 */ /* 0x000ea4000800007f */
[----:B--2---:R-:W-:Y:S05]  /*8560*/  @!P0 BRA `(.L_x_145) ;  /* 0xfffffffc00f08947 */ /* 0x004fea000383ffff */
[----:B------:R-:W-:Y:S05]  /*8570*/  BRA `(.L_x_174) ;  /* 0xfffffff400907947 */ /* 0x000fea000383ffff */
.L_x_146:
[----:B--2---:R2:W3:Y:S02]  /*8580*/  SYNCS.PHASECHK.TRANS64.TRYWAIT P0, [R9+URZ], R4 ;  /* 0x00000004090075a7 */ /* 0x0044e4000800017f */
[----:B---3--:R-:W-:Y:S05]  /*8590*/  @!P0 NANOSLEEP.SYNCS 0x989680 ;  /* 0x009896800000895d */ /* 0x008fea0003900000 */
[----:B------:R-:W3:Y:S02]  /*85a0*/  @!P0 SYNCS.PHASECHK.TRANS64 P0, [R9+URZ], R4 ;  /* 0x00000004090085a7 */ /* 0x000ee4000800007f */
[----:B---3--:R-:W-:Y:S05]  /*85b0*/  @!P0 BRA `(.L_x_146) ;  /* 0xfffffffc00f08947 */ /* 0x008fea000383ffff */
[----:B------:R-:W-:Y:S05]  /*85c0*/  BRA `(.L_x_175) ;  /* 0xfffffff400987947 */ /* 0x000fea000383ffff */
.L_x_176:
[----:B------:R-:W-:-:S00]  /*85d0*/  BRA `(.L_x_176) ;  /* 0xfffffffc00fc7947 */ /* 0x000fc0000383ffff */
[----:B------:R-:W-:-:S00]  /*85e0*/  NOP ;  /* 0x0000000000007918 */ /* 0x000fc00000000000 */
        /* <DEDUP_REMOVED lines=9> */
.L_x_177:


//--------------------- .nv.global.init           --------------------------
	.section	.nv.global.init,"aw",@progbits
.nv.global.init:
	.type		$str$24,@object
	.size		$str$24,($str$25 - $str$24)
$str$24:
        /*0000*/ 	.byte	0x28, 0x61, 0x64, 0x64, 0x72, 0x65, 0x73, 0x73, 0x20, 0x26, 0x20, 0x6d, 0x61, 0x73, 0x6b, 0x29
        /*0010*/ 	.byte	0x20, 0x3d, 0x3d, 0x20, 0x30, 0x00
	.type		$str$25,@object
	.size		$str$25,(__unnamed_1 - $str$25)
$str$25:
        /*0016*/ 	.byte	0x2f, 0x74, 0x6d, 0x70, 0x2f, 0x63, 0x75, 0x74, 0x6c, 0x61, 0x73, 0x73, 0x5f, 0x73, 0x77, 0x65
        /*0026*/ 	.byte	0x65, 0x70, 0x5f, 0x73, 0x72, 0x63, 0x2f, 0x69, 0x6e, 0x63, 0x6c, 0x75, 0x64, 0x65, 0x2f, 0x63
        /*0036*/ 	.byte	0x75, 0x74, 0x65, 0x2f, 0x70, 0x6f, 0x69, 0x6e, 0x74, 0x65, 0x72, 0x5f, 0x66, 0x6c, 0x61, 0x67
        /*0046*/ 	.byte	0x67, 0x65, 0x64, 0x2e, 0x68, 0x70, 0x70, 0x00
	.type		__unnamed_1,@object
	.size		__unnamed_1,(.L_0 - __unnamed_1)
__unnamed_1:
        /*004e*/ 	.byte	0x61, 0x75, 0x74, 0x6f, 0x20, 0x63, 0x75, 0x74, 0x65, 0x3a, 0x3a, 0x61, 0x73, 0x5f, 0x70, 0x6f
        /* <DEDUP_REMOVED lines=27> */
        /*020e*/ 	.byte	0x3a, 0x43, 0x3c, 0x34, 0x30, 0x39, 0x36, 0x3e, 0x3e, 0x3e, 0x3e, 0x3e, 0x5d, 0x00
.L_0:


//--------------------- .nv.shared._ZN7cutlass13device_kernelINS_4gemm6kernel13GemmUniversalIN4cute5tupleIJiiiiEEENS1_10collective13CollectiveMmaINS1_37MainloopSm90TmaGmmaWarpSpecializedFP8ILi17ENS5_IJNS4_1CILi2EEENSA_ILi1EEESC_EEENS1_35KernelTmaWarpSpecializedCooperativeEEENS5_IJNSA_ILi128EEENSA_ILi64EEESH_EEENS_12float_e4m3_tENS5_IJlSC_lEEESJ_SK_NS4_8TiledMMAINS4_8MMA_AtomIJNS4_4SM904GMMA30MMA_64x64x32_F32E4M3E4M3_SS_TNILNSO_7ScaleInE1ELSQ_1EEEEEENS4_6LayoutISD_NS5_IJSC_NSA_ILi0EEESU_EEEEENS5_IJNS4_10UnderscoreESX_SX_EEEEENS4_13SM90_TMA_LOADENS4_14ComposedLayoutINS4_7SwizzleILi2ELi4ELi3EEENS4_18smem_ptr_flag_bitsILi8EEENST_INS5_IJNSA_ILi8EEESH_EEENS5_IJSH_SC_EEEEEEEvNS4_8identityENS4_23SM90_TMA_LOAD_MULTICASTES1A_vS1B_EENS_8epilogue10collective18CollectiveEpilogueINS1E_22Sm90TmaWarpSpecializedILi2ELi2ELi16ELb0ELb0EEEJSI_NS5_IJSG_NSA_ILi32EEEEEESJ_SK_SJ_SK_NS1E_6fusion15FusionCallbacksIS1I_NS1L_23LinCombPerRowBiasEltActINS1E_6thread4ReLuESJ_fSJ_SJ_fLi16ELNS_15FloatRoundStyleE2EEESI_S1K_JEEES10_NS11_INS12_ILi1ELi4ELi3EEES15_NST_INS5_IJS16_S1J_EEENS5_IJS1J_SC_EEEEEEENS4_39AutoVectorizingCopyWithAssumedAlignmentILi128EEENS4_14SM90_TMA_STOREES1X_S1Z_NS4_9Copy_AtomIJNS4_17SM90_U32x4_STSM_NENS_6half_tEEEEvEEEvvEEEEvNT_6ParamsE --------------------------
	.section	.nv.shared._ZN7cutlass13device_kernelINS_4gemm6kernel13GemmUniversalIN4cute5tupleIJiiiiEEENS1_10collective13CollectiveMmaINS1_37MainloopSm90TmaGmmaWarpSpecializedFP8ILi17ENS5_IJNS4_1CILi2EEENSA_ILi1EEESC_EEENS1_35KernelTmaWarpSpecializedCooperativeEEENS5_IJNSA_ILi128EEENSA_ILi64EEESH_EEENS_12float_e4m3_tENS5_IJlSC_lEEESJ_SK_NS4_8TiledMMAINS4_8MMA_AtomIJNS4_4SM904GMMA30MMA_64x64x32_F32E4M3E4M3_SS_TNILNSO_7ScaleInE1ELSQ_1EEEEEENS4_6LayoutISD_NS5_IJSC_NSA_ILi0EEESU_EEEEENS5_IJNS4_10UnderscoreESX_SX_EEEEENS4_13SM90_TMA_LOADENS4_14ComposedLayoutINS4_7SwizzleILi2ELi4ELi3EEENS4_18smem_ptr_flag_bitsILi8EEENST_INS5_IJNSA_ILi8EEESH_EEENS5_IJSH_SC_EEEEEEEvNS4_8identityENS4_23SM90_TMA_LOAD_MULTICASTES1A_vS1B_EENS_8epilogue10collective18CollectiveEpilogueINS1E_22Sm90TmaWarpSpecializedILi2ELi2ELi16ELb0ELb0EEEJSI_NS5_IJSG_NSA_ILi32EEEEEESJ_SK_SJ_SK_NS1E_6fusion15FusionCallbacksIS1I_NS1L_23LinCombPerRowBiasEltActINS1E_6thread4ReLuESJ_fSJ_SJ_fLi16ELNS_15FloatRoundStyleE2EEESI_S1K_JEEES10_NS11_INS12_ILi1ELi4ELi3EEES15_NST_INS5_IJS16_S1J_EEENS5_IJS1J_SC_EEEEEEENS4_39AutoVectorizingCopyWithAssumedAlignmentILi128EEENS4_14SM90_TMA_STOREES1X_S1Z_NS4_9Copy_AtomIJNS4_17SM90_U32x4_STSM_NENS_6half_tEEEEvEEEvvEEEEvNT_6ParamsE,"aw",@nobits
	.sectionflags	@""
	.align	16
	.zero		1024


//--------------------- .nv.shared.reserved.0     --------------------------
	.section	.nv.shared.reserved.0,"aw",@nobits
	.weak		__nv_reservedSMEM_offset_0_alias
	.size		__nv_reservedSMEM_offset_0_alias, 0, 0
	.other		__nv_reservedSMEM_offset_0_alias,@"STO_CUDA_RESERVED_SHARED STV_DEFAULT"
__nv_reservedSMEM_offset_0_alias:
	.zero		0


//--------------------- .nv.global                --------------------------
	.section	.nv.global,"aw",@nobits
.nv.global:
	.type		_ZN39_INTERNAL_a49abdc0_4_k_cu_55d16c58_27804cute1_E,@object
	.size		_ZN39_INTERNAL_a49abdc0_4_k_cu_55d16c58_27804cute1_E,(_ZN39_INTERNAL_a49abdc0_4_k_cu_55d16c58_27804cuda3std3__45__cpo6cbeginE - _ZN39_INTERNAL_a49abdc0_4_k_cu_55d16c58_27804cute1_E)
_ZN39_INTERNAL_a49abdc0_4_k_cu_55d16c58_27804cute1_E:
	.zero		1
	.type		_ZN39_INTERNAL_a49abdc0_4_k_cu_55d16c58_27804cuda3std3__45__cpo6cbeginE,@object
	.size		_ZN39_INTERNAL_a49abdc0_4_k_cu_55d16c58_27804cuda3std3__45__cpo6cbeginE,(_ZN39_INTERNAL_a49abdc0_4_k_cu_55d16c58_27804cuda3std3__48in_placeE - _ZN39_INTERNAL_a49abdc0_4_k_cu_55d16c58_27804cuda3std3__45__cpo6cbeginE)
_ZN39_INTERNAL_a49abdc0_4_k_cu_55d16c58_27804cuda3std3__45__cpo6cbeginE:
	.zero		1
	.type		_ZN39_INTERNAL_a49abdc0_4_k_cu_55d16c58_27804cuda3std3__48in_placeE,@object
	.size		_ZN39_INTERNAL_a49abdc0_4_k_cu_55d16c58_27804cuda3std3__48in_placeE,(_ZN39_INTERNAL_a49abdc0_4_k_cu_55d16c58_27804cuda3std6ranges3__45__cpo9iter_moveE - _ZN39_INTERNAL_a49abdc0_4_k_cu_55d16c58_27804cuda3std3__48in_placeE)
_ZN39_INTERNAL_a49abdc0_4_k_cu_55d16c58_27804cuda3std3__48in_placeE:
	.zero		1
	.type		_ZN39_INTERNAL_a49abdc0_4_k_cu_55d16c58_27804cuda3std6ranges3__45__cpo9iter_moveE,@object
	.size		_ZN39_INTERNAL_a49abdc0_4_k_cu_55d16c58_27804cuda3std6ranges3__45__cpo9iter_moveE,(_ZN39_INTERNAL_a49abdc0_4_k_cu_55d16c58_27804cuda3std3__45__cpo5beginE - _ZN39_INTERNAL_a49abdc0_4_k_cu_55d16c58_27804cuda3std6ranges3__45__cpo9iter_moveE)
_ZN39_INTERNAL_a49abdc0_4_k_cu_55d16c58_27804cuda3std6ranges3__45__cpo9iter_moveE:
	.zero		1
	.type		_ZN39_INTERNAL_a49abdc0_4_k_cu_55d16c58_27804cuda3std3__45__cpo5beginE,@object
	.size		_ZN39_INTERNAL_a49abdc0_4_k_cu_55d16c58_27804cuda3std3__45__cpo5beginE,(_ZN39_INTERNAL_a49abdc0_4_k_cu_55d16c58_27804cuda3std3__441_GLOBAL__N__a49abdc0_4_k_cu_55d16c58_27806ignoreE - _ZN39_INTERNAL_a49abdc0_4_k_cu_55d16c58_27804cuda3std3__45__cpo5beginE)
_ZN39_INTERNAL_a49abdc0_4_k_cu_55d16c58_27804cuda3std3__45__cpo5beginE:
	.zero		1
	.type		_ZN39_INTERNAL_a49abdc0_4_k_cu_55d16c58_27804cuda3std3__441_GLOBAL__N__a49abdc0_4_k_cu_55d16c58_27806ignoreE,@object
	.size		_ZN39_INTERNAL_a49abdc0_4_k_cu_55d16c58_27804cuda3std3__441_GLOBAL__N__a49abdc0_4_k_cu_55d16c58_27806ignoreE,(_ZN39_INTERNAL_a49abdc0_4_k_cu_55d16c58_27804cute7productE - _ZN39_INTERNAL_a49abdc0_4_k_cu_55d16c58_27804cuda3std3__441_GLOBAL__N__a49abdc0_4_k_cu_55d16c58_27806ignoreE)
_ZN39_INTERNAL_a49abdc0_4_k_cu_55d16c58_27804cuda3std3__441_GLOBAL__N__a49abdc0_4_k_cu_55d16c58_27806ignoreE:
	.zero		1
	.type		_ZN39_INTERNAL_a49abdc0_4_k_cu_55d16c58_27804cute7productE,@object
	.size		_ZN39_INTERNAL_a49abdc0_4_k_cu_55d16c58_27804cute7productE,(_ZN39_INTERNAL_a49abdc0_4_k_cu_55d16c58_27804cuda3std3__45__cpo3endE - _ZN39_INTERNAL_a49abdc0_4_k_cu_55d16c58_27804cute7productE)
_ZN39_INTERNAL_a49abdc0_4_k_cu_55d16c58_27804cute7productE:
	.zero		1
	.type		_ZN39_INTERNAL_a49abdc0_4_k_cu_55d16c58_27804cuda3std3__45__cpo3endE,@object
	.size		_ZN39_INTERNAL_a49abdc0_4_k_cu_55d16c58_27804cuda3std3__45__cpo3endE,(_ZN39_INTERNAL_a49abdc0_4_k_cu_55d16c58_27804cuda3std3__419piecewise_constructE - _ZN39_INTERNAL_a49abdc0_4_k_cu_55d16c58_27804cuda3std3__45__cpo3endE)
_ZN39_INTERNAL_a49abdc0_4_k_cu_55d16c58_27804cuda3std3__45__cpo3endE:
	.zero		1
	.type		_ZN39_INTERNAL_a49abdc0_4_k_cu_55d16c58_27804cuda3std3__419piecewise_constructE,@object
	.size		_ZN39_INTERNAL_a49abdc0_4_k_cu_55d16c58_27804cuda3std3__419piecewise_constructE,(_ZN39_INTERNAL_a49abdc0_4_k_cu_55d16c58_27804cuda3std3__45__cpo4cendE - _ZN39_INTERNAL_a49abdc0_4_k_cu_55d16c58_27804cuda3std3__419piecewise_constructE)
_ZN39_INTERNAL_a49abdc0_4_k_cu_55d16c58_27804cuda3std3__419piecewise_constructE:
	.zero		1
	.type		_ZN39_INTERNAL_a49abdc0_4_k_cu_55d16c58_27804cuda3std3__45__cpo4cendE,@object
	.size		_ZN39_INTERNAL_a49abdc0_4_k_cu_55d16c58_27804cuda3std3__45__cpo4cendE,(_ZN39_INTERNAL_a49abdc0_4_k_cu_55d16c58_27804cuda3std6ranges3__45__cpo4swapE - _ZN39_INTERNAL_a49abdc0_4_k_cu_55d16c58_27804cuda3std3__45__cpo4cendE)
_ZN39_INTERNAL_a49abdc0_4_k_cu_55d16c58_27804cuda3std3__45__cpo4cendE:
	.zero		1
	.type		_ZN39_INTERNAL_a49abdc0_4_k_cu_55d16c58_27804cuda3std6ranges3__45__cpo4swapE,@object
	.size		_ZN39_INTERNAL_a49abdc0_4_k_cu_55d16c58_27804cuda3std6ranges3__45__cpo4swapE,(.L_8 - _ZN39_INTERNAL_a49abdc0_4_k_cu_55d16c58_27804cuda3std6ranges3__45__cpo4swapE)
_ZN39_INTERNAL_a49abdc0_4_k_cu_55d16c58_27804cuda3std6ranges3__45__cpo4swapE:
	.zero		1
.L_8:


//--------------------- .nv.constant0._ZN7cutlass13device_kernelINS_4gemm6kernel13GemmUniversalIN4cute5tupleIJiiiiEEENS1_10collective13CollectiveMmaINS1_37MainloopSm90TmaGmmaWarpSpecializedFP8ILi17ENS5_IJNS4_1CILi2EEENSA_ILi1EEESC_EEENS1_35KernelTmaWarpSpecializedCooperativeEEENS5_IJNSA_ILi128EEENSA_ILi64EEESH_EEENS_12float_e4m3_tENS5_IJlSC_lEEESJ_SK_NS4_8TiledMMAINS4_8MMA_AtomIJNS4_4SM904GMMA30MMA_64x64x32_F32E4M3E4M3_SS_TNILNSO_7ScaleInE1ELSQ_1EEEEEENS4_6LayoutISD_NS5_IJSC_NSA_ILi0EEESU_EEEEENS5_IJNS4_10UnderscoreESX_SX_EEEEENS4_13SM90_TMA_LOADENS4_14ComposedLayoutINS4_7SwizzleILi2ELi4ELi3EEENS4_18smem_ptr_flag_bitsILi8EEENST_INS5_IJNSA_ILi8EEESH_EEENS5_IJSH_SC_EEEEEEEvNS4_8identityENS4_23SM90_TMA_LOAD_MULTICASTES1A_vS1B_EENS_8epilogue10collective18CollectiveEpilogueINS1E_22Sm90TmaWarpSpecializedILi2ELi2ELi16ELb0ELb0EEEJSI_NS5_IJSG_NSA_ILi32EEEEEESJ_SK_SJ_SK_NS1E_6fusion15FusionCallbacksIS1I_NS1L_23LinCombPerRowBiasEltActINS1E_6thread4ReLuESJ_fSJ_SJ_fLi16ELNS_15FloatRoundStyleE2EEESI_S1K_JEEES10_NS11_INS12_ILi1ELi4ELi3EEES15_NST_INS5_IJS16_S1J_EEENS5_IJS1J_SC_EEEEEEENS4_39AutoVectorizingCopyWithAssumedAlignmentILi128EEENS4_14SM90_TMA_STOREES1X_S1Z_NS4_9Copy_AtomIJNS4_17SM90_U32x4_STSM_NENS_6half_tEEEEvEEEvvEEEEvNT_6ParamsE --------------------------
	.section	.nv.constant0._ZN7cutlass13device_kernelINS_4gemm6kernel13GemmUniversalIN4cute5tupleIJiiiiEEENS1_10collective13CollectiveMmaINS1_37MainloopSm90TmaGmmaWarpSpecializedFP8ILi17ENS5_IJNS4_1CILi2EEENSA_ILi1EEESC_EEENS1_35KernelTmaWarpSpecializedCooperativeEEENS5_IJNSA_ILi128EEENSA_ILi64EEESH_EEENS_12float_e4m3_tENS5_IJlSC_lEEESJ_SK_NS4_8TiledMMAINS4_8MMA_AtomIJNS4_4SM904GMMA30MMA_64x64x32_F32E4M3E4M3_SS_TNILNSO_7ScaleInE1ELSQ_1EEEEEENS4_6LayoutISD_NS5_IJSC_NSA_ILi0EEESU_EEEEENS5_IJNS4_10UnderscoreESX_SX_EEEEENS4_13SM90_TMA_LOADENS4_14ComposedLayoutINS4_7SwizzleILi2ELi4ELi3EEENS4_18smem_ptr_flag_bitsILi8EEENST_INS5_IJNSA_ILi8EEESH_EEENS5_IJSH_SC_EEEEEEEvNS4_8identityENS4_23SM90_TMA_LOAD_MULTICASTES1A_vS1B_EENS_8epilogue10collective18CollectiveEpilogueINS1E_22Sm90TmaWarpSpecializedILi2ELi2ELi16ELb0ELb0EEEJSI_NS5_IJSG_NSA_ILi32EEEEEESJ_SK_SJ_SK_NS1E_6fusion15FusionCallbacksIS1I_NS1L_23LinCombPerRowBiasEltActINS1E_6thread4ReLuESJ_fSJ_SJ_fLi16ELNS_15FloatRoundStyleE2EEESI_S1K_JEEES10_NS11_INS12_ILi1ELi4ELi3EEES15_NST_INS5_IJS16_S1J_EEENS5_IJS1J_SC_EEEEEEENS4_39AutoVectorizingCopyWithAssumedAlignmentILi128EEENS4_14SM90_TMA_STOREES1X_S1Z_NS4_9Copy_AtomIJNS4_17SM90_U32x4_STSM_NENS_6half_tEEEEvEEEvvEEEEvNT_6ParamsE,"a",@progbits
	.sectionflags	@""
	.align	4
.nv.constant0._ZN7cutlass13device_kernelINS_4gemm6kernel13GemmUniversalIN4cute5tupleIJiiiiEEENS1_10collective13CollectiveMmaINS1_37MainloopSm90TmaGmmaWarpSpecializedFP8ILi17ENS5_IJNS4_1CILi2EEENSA_ILi1EEESC_EEENS1_35KernelTmaWarpSpecializedCooperativeEEENS5_IJNSA_ILi128EEENSA_ILi64EEESH_EEENS_12float_e4m3_tENS5_IJlSC_lEEESJ_SK_NS4_8TiledMMAINS4_8MMA_AtomIJNS4_4SM904GMMA30MMA_64x64x32_F32E4M3E4M3_SS_TNILNSO_7ScaleInE1ELSQ_1EEEEEENS4_6LayoutISD_NS5_IJSC_NSA_ILi0EEESU_EEEEENS5_IJNS4_10UnderscoreESX_SX_EEEEENS4_13SM90_TMA_LOADENS4_14ComposedLayoutINS4_7SwizzleILi2ELi4ELi3EEENS4_18smem_ptr_flag_bitsILi8EEENST_INS5_IJNSA_ILi8EEESH_EEENS5_IJSH_SC_EEEEEEEvNS4_8identityENS4_23SM90_TMA_LOAD_MULTICASTES1A_vS1B_EENS_8epilogue10collective18CollectiveEpilogueINS1E_22Sm90TmaWarpSpecializedILi2ELi2ELi16ELb0ELb0EEEJSI_NS5_IJSG_NSA_ILi32EEEEEESJ_SK_SJ_SK_NS1E_6fusion15FusionCallbacksIS1I_NS1L_23LinCombPerRowBiasEltActINS1E_6thread4ReLuESJ_fSJ_SJ_fLi16ELNS_15FloatRoundStyleE2EEESI_S1K_JEEES10_NS11_INS12_ILi1ELi4ELi3EEES15_NST_INS5_IJS16_S1J_EEENS5_IJS1J_SC_EEEEEEENS4_39AutoVectorizingCopyWithAssumedAlignmentILi128EEENS4_14SM90_TMA_STOREES1X_S1Z_NS4_9Copy_AtomIJNS4_17SM90_U32x4_STSM_NENS_6half_tEEEEvEEEvvEEEEvNT_6ParamsE:
	.zero		2432


//--------------------- SYMBOLS --------------------------

	.type		.nv.reservedSmem.offset0,@object
	.size		.nv.reservedSmem.offset0,0x4
	.type		__assertfail,@function
